//
// Generated by NVIDIA NVVM Compiler
//
// Compiler Build ID: CL-36424714
// Cuda compilation tools, release 13.0, V13.0.88
// Based on NVVM 20.0.0
//

.version 9.0
.target sm_100
.address_size 64

	// .globl	_Z4cal1iPii
// _ZZ4cal1iPiiE10sharedDist has been demoted
// _ZZ4cal2iPiiE12sharedCenter has been demoted
// _ZZ4cal2iPiiE9sharedCol has been demoted
// _ZZ4cal2iPiiE9sharedRow has been demoted
// _ZZ4cal3iPiiE9sharedCol has been demoted
// _ZZ4cal3iPiiE9sharedRow has been demoted

.visible .entry _Z4cal1iPii(
	.param .u32 _Z4cal1iPii_param_0,
	.param .u64 .ptr .align 1 _Z4cal1iPii_param_1,
	.param .u32 _Z4cal1iPii_param_2
)
{
	.reg .pred 	%p<10>;
	.reg .b32 	%r<86>;
	.reg .b64 	%rd<7>;
	// demoted variable
	.shared .align 4 .b8 _ZZ4cal1iPiiE10sharedDist[16384];
	ld.param.u32 	%r32, [_Z4cal1iPii_param_0];
	ld.param.u64 	%rd3, [_Z4cal1iPii_param_1];
	ld.param.u32 	%r33, [_Z4cal1iPii_param_2];
	cvta.to.global.u64 	%rd4, %rd3;
	mov.u32 	%r34, %tid.x;
	mov.u32 	%r35, %tid.y;
	shl.b32 	%r36, %r32, 6;
	add.s32 	%r37, %r36, %r34;
	add.s32 	%r38, %r36, %r35;
	mad.lo.s32 	%r39, %r38, %r33, %r37;
	mul.wide.s32 	%rd5, %r39, 4;
	add.s64 	%rd1, %rd4, %rd5;
	ld.global.u32 	%r40, [%rd1];
	shl.b32 	%r41, %r35, 6;
	add.s32 	%r42, %r41, %r34;
	shl.b32 	%r43, %r42, 2;
	mov.u32 	%r44, _ZZ4cal1iPiiE10sharedDist;
	add.s32 	%r1, %r44, %r43;
	st.shared.u32 	[%r1], %r40;
	shl.b32 	%r45, %r33, 5;
	add.s32 	%r46, %r39, %r45;
	mul.wide.s32 	%rd6, %r46, 4;
	add.s64 	%rd2, %rd4, %rd6;
	ld.global.u32 	%r47, [%rd2];
	st.shared.u32 	[%r1+8192], %r47;
	ld.global.u32 	%r48, [%rd1+128];
	st.shared.u32 	[%r1+128], %r48;
	ld.global.u32 	%r49, [%rd2+128];
	st.shared.u32 	[%r1+8320], %r49;
	bar.sync 	0;
	add.s32 	%r50, %r34, %r35;
	and.b32  	%r51, %r50, 31;
	or.b32  	%r52, %r41, %r51;
	shl.b32 	%r53, %r52, 2;
	add.s32 	%r2, %r44, %r53;
	shl.b32 	%r54, %r35, 8;
	add.s32 	%r55, %r54, %r44;
	add.s32 	%r80, %r55, 8196;
	shl.b32 	%r56, %r50, 2;
	and.b32  	%r57, %r56, 124;
	add.s32 	%r58, %r57, %r44;
	add.s32 	%r79, %r58, 256;
	mov.b32 	%r81, 8192;
$L__BB0_1:
	ld.shared.u32 	%r59, [%r80+-8196];
	ld.shared.u32 	%r82, [%r79+-256];
	add.s32 	%r9, %r82, %r59;
	ld.shared.u32 	%r60, [%r2];
	setp.ge.s32 	%p1, %r9, %r60;
	@%p1 bra 	$L__BB0_3;
	st.shared.u32 	[%r2], %r9;
	ld.shared.u32 	%r82, [%r79+-256];
$L__BB0_3:
	ld.shared.u32 	%r61, [%r80+-4];
	add.s32 	%r12, %r82, %r61;
	ld.shared.u32 	%r62, [%r2+8192];
	setp.ge.s32 	%p2, %r12, %r62;
	@%p2 bra 	$L__BB0_5;
	st.shared.u32 	[%r2+8192], %r12;
$L__BB0_5:
	ld.shared.u32 	%r63, [%r80+-8196];
	ld.shared.u32 	%r83, [%r79+-128];
	add.s32 	%r14, %r83, %r63;
	ld.shared.u32 	%r64, [%r2+128];
	setp.ge.s32 	%p3, %r14, %r64;
	@%p3 bra 	$L__BB0_7;
	st.shared.u32 	[%r2+128], %r14;
	ld.shared.u32 	%r83, [%r79+-128];
$L__BB0_7:
	ld.shared.u32 	%r65, [%r80+-4];
	add.s32 	%r17, %r83, %r65;
	ld.shared.u32 	%r66, [%r2+8320];
	setp.ge.s32 	%p4, %r17, %r66;
	@%p4 bra 	$L__BB0_9;
	st.shared.u32 	[%r2+8320], %r17;
$L__BB0_9:
	bar.sync 	0;
	ld.shared.u32 	%r67, [%r80+-8192];
	ld.shared.u32 	%r84, [%r79];
	add.s32 	%r19, %r84, %r67;
	ld.shared.u32 	%r68, [%r2];
	setp.ge.s32 	%p5, %r19, %r68;
	@%p5 bra 	$L__BB0_11;
	st.shared.u32 	[%r2], %r19;
	ld.shared.u32 	%r84, [%r79];
$L__BB0_11:
	ld.shared.u32 	%r69, [%r80];
	add.s32 	%r22, %r84, %r69;
	ld.shared.u32 	%r70, [%r2+8192];
	setp.ge.s32 	%p6, %r22, %r70;
	@%p6 bra 	$L__BB0_13;
	st.shared.u32 	[%r2+8192], %r22;
$L__BB0_13:
	ld.shared.u32 	%r71, [%r80+-8192];
	ld.shared.u32 	%r85, [%r79+128];
	add.s32 	%r24, %r85, %r71;
	ld.shared.u32 	%r72, [%r2+128];
	setp.ge.s32 	%p7, %r24, %r72;
	@%p7 bra 	$L__BB0_15;
	st.shared.u32 	[%r2+128], %r24;
	ld.shared.u32 	%r85, [%r79+128];
$L__BB0_15:
	ld.shared.u32 	%r73, [%r80];
	add.s32 	%r27, %r85, %r73;
	ld.shared.u32 	%r74, [%r2+8320];
	setp.ge.s32 	%p8, %r27, %r74;
	@%p8 bra 	$L__BB0_17;
	st.shared.u32 	[%r2+8320], %r27;
$L__BB0_17:
	bar.sync 	0;
	add.s32 	%r81, %r81, 8;
	add.s32 	%r80, %r80, 8;
	add.s32 	%r79, %r79, 512;
	setp.ne.s32 	%p9, %r81, 8448;
	@%p9 bra 	$L__BB0_1;
	ld.shared.u32 	%r75, [%r1];
	st.global.u32 	[%rd1], %r75;
	ld.shared.u32 	%r76, [%r1+8192];
	st.global.u32 	[%rd2], %r76;
	ld.shared.u32 	%r77, [%r1+128];
	st.global.u32 	[%rd1+128], %r77;
	ld.shared.u32 	%r78, [%r1+8320];
	st.global.u32 	[%rd2+128], %r78;
	ret;

}
	// .globl	_Z4cal2iPii
.visible .entry _Z4cal2iPii(
	.param .u32 _Z4cal2iPii_param_0,
	.param .u64 .ptr .align 1 _Z4cal2iPii_param_1,
	.param .u32 _Z4cal2iPii_param_2
)
{
	.reg .pred 	%p<11>;
	.reg .b32 	%r<140>;
	.reg .b64 	%rd<15>;
	// demoted variable
	.shared .align 4 .b8 _ZZ4cal2iPiiE12sharedCenter[16384];
	// demoted variable
	.shared .align 4 .b8 _ZZ4cal2iPiiE9sharedCol[16384];
	// demoted variable
	.shared .align 4 .b8 _ZZ4cal2iPiiE9sharedRow[16384];
	ld.param.u32 	%r60, [_Z4cal2iPii_param_0];
	ld.param.u64 	%rd5, [_Z4cal2iPii_param_1];
	ld.param.u32 	%r61, [_Z4cal2iPii_param_2];
	mov.u32 	%r1, %ctaid.y;
	setp.eq.s32 	%p1, %r1, %r60;
	@%p1 bra 	$L__BB1_20;
	cvta.to.global.u64 	%rd6, %rd5;
	mov.u32 	%r63, %tid.x;
	mov.u32 	%r64, %tid.y;
	shl.b32 	%r65, %r60, 6;
	add.s32 	%r66, %r65, %r63;
	add.s32 	%r67, %r65, %r64;
	shl.b32 	%r68, %r1, 6;
	add.s32 	%r69, %r68, %r64;
	add.s32 	%r70, %r68, %r63;
	mul.lo.s32 	%r71, %r67, %r61;
	add.s32 	%r72, %r71, %r66;
	mul.wide.s32 	%rd7, %r72, 4;
	add.s64 	%rd8, %rd6, %rd7;
	ld.global.u32 	%r73, [%rd8];
	shl.b32 	%r74, %r64, 6;
	add.s32 	%r75, %r74, %r63;
	shl.b32 	%r76, %r75, 2;
	mov.u32 	%r77, _ZZ4cal2iPiiE12sharedCenter;
	add.s32 	%r78, %r77, %r76;
	st.shared.u32 	[%r78], %r73;
	shl.b32 	%r79, %r61, 5;
	add.s32 	%r80, %r71, %r79;
	add.s32 	%r81, %r80, %r66;
	mul.wide.s32 	%rd9, %r81, 4;
	add.s64 	%rd10, %rd6, %rd9;
	ld.global.u32 	%r82, [%rd10];
	st.shared.u32 	[%r78+8192], %r82;
	ld.global.u32 	%r83, [%rd8+128];
	st.shared.u32 	[%r78+128], %r83;
	ld.global.u32 	%r84, [%rd10+128];
	st.shared.u32 	[%r78+8320], %r84;
	mad.lo.s32 	%r85, %r61, %r69, %r66;
	mul.wide.s32 	%rd11, %r85, 4;
	add.s64 	%rd1, %rd6, %rd11;
	ld.global.u32 	%r86, [%rd1];
	mov.u32 	%r87, _ZZ4cal2iPiiE9sharedCol;
	add.s32 	%r2, %r87, %r76;
	st.shared.u32 	[%r2], %r86;
	add.s32 	%r88, %r85, %r79;
	mul.wide.s32 	%rd12, %r88, 4;
	add.s64 	%rd2, %rd6, %rd12;
	ld.global.u32 	%r89, [%rd2];
	st.shared.u32 	[%r2+8192], %r89;
	ld.global.u32 	%r90, [%rd1+128];
	st.shared.u32 	[%r2+128], %r90;
	ld.global.u32 	%r91, [%rd2+128];
	st.shared.u32 	[%r2+8320], %r91;
	add.s32 	%r92, %r71, %r70;
	mul.wide.s32 	%rd13, %r92, 4;
	add.s64 	%rd3, %rd6, %rd13;
	ld.global.u32 	%r93, [%rd3];
	mov.u32 	%r94, _ZZ4cal2iPiiE9sharedRow;
	add.s32 	%r3, %r94, %r76;
	st.shared.u32 	[%r3], %r93;
	add.s32 	%r95, %r80, %r70;
	mul.wide.s32 	%rd14, %r95, 4;
	add.s64 	%rd4, %rd6, %rd14;
	ld.global.u32 	%r96, [%rd4];
	st.shared.u32 	[%r3+8192], %r96;
	ld.global.u32 	%r97, [%rd3+128];
	st.shared.u32 	[%r3+128], %r97;
	ld.global.u32 	%r98, [%rd4+128];
	st.shared.u32 	[%r3+8320], %r98;
	bar.sync 	0;
	add.s32 	%r99, %r63, %r64;
	and.b32  	%r100, %r99, 31;
	or.b32  	%r101, %r100, %r74;
	shl.b32 	%r102, %r101, 2;
	add.s32 	%r4, %r87, %r102;
	add.s32 	%r5, %r94, %r102;
	ld.shared.u32 	%r130, [%r4];
	ld.shared.u32 	%r131, [%r4+8192];
	ld.shared.u32 	%r132, [%r4+128];
	ld.shared.u32 	%r133, [%r4+8320];
	ld.shared.u32 	%r134, [%r5];
	ld.shared.u32 	%r136, [%r5+8192];
	ld.shared.u32 	%r137, [%r5+128];
	ld.shared.u32 	%r139, [%r5+8320];
	shl.b32 	%r103, %r64, 8;
	add.s32 	%r14, %r87, %r103;
	shl.b32 	%r104, %r99, 2;
	and.b32  	%r105, %r104, 124;
	or.b32  	%r106, %r105, 128;
	add.s32 	%r120, %r94, %r106;
	add.s32 	%r16, %r77, %r103;
	add.s32 	%r119, %r77, %r106;
	mov.b32 	%r121, 8192;
$L__BB1_2:
	add.s32 	%r29, %r14, %r121;
	ld.shared.u32 	%r107, [%r29+-8192];
	ld.shared.u32 	%r30, [%r119+-128];
	add.s32 	%r31, %r30, %r107;
	setp.ge.s32 	%p2, %r31, %r130;
	@%p2 bra 	$L__BB1_4;
	st.shared.u32 	[%r4], %r31;
	mov.u32 	%r130, %r31;
$L__BB1_4:
	ld.shared.u32 	%r108, [%r29];
	add.s32 	%r33, %r30, %r108;
	setp.ge.s32 	%p3, %r33, %r131;
	@%p3 bra 	$L__BB1_6;
	st.shared.u32 	[%r4+8192], %r33;
	mov.u32 	%r131, %r33;
$L__BB1_6:
	ld.shared.u32 	%r109, [%r29+-8192];
	ld.shared.u32 	%r35, [%r119];
	add.s32 	%r36, %r35, %r109;
	setp.ge.s32 	%p4, %r36, %r132;
	@%p4 bra 	$L__BB1_8;
	st.shared.u32 	[%r4+128], %r36;
	mov.u32 	%r132, %r36;
$L__BB1_8:
	ld.shared.u32 	%r110, [%r29];
	add.s32 	%r38, %r35, %r110;
	setp.ge.s32 	%p5, %r38, %r133;
	@%p5 bra 	$L__BB1_10;
	st.shared.u32 	[%r4+8320], %r38;
	mov.u32 	%r133, %r38;
$L__BB1_10:
	add.s32 	%r40, %r16, %r121;
	ld.shared.u32 	%r41, [%r40+-8192];
	ld.shared.u32 	%r135, [%r120+-128];
	add.s32 	%r43, %r135, %r41;
	setp.ge.s32 	%p6, %r43, %r134;
	@%p6 bra 	$L__BB1_12;
	st.shared.u32 	[%r5], %r43;
	ld.shared.u32 	%r135, [%r120+-128];
	mov.u32 	%r134, %r43;
$L__BB1_12:
	ld.shared.u32 	%r47, [%r40];
	add.s32 	%r48, %r135, %r47;
	setp.ge.s32 	%p7, %r48, %r136;
	@%p7 bra 	$L__BB1_14;
	st.shared.u32 	[%r5+8192], %r48;
	mov.u32 	%r136, %r48;
$L__BB1_14:
	ld.shared.u32 	%r138, [%r120];
	add.s32 	%r51, %r138, %r41;
	setp.ge.s32 	%p8, %r51, %r137;
	@%p8 bra 	$L__BB1_16;
	st.shared.u32 	[%r5+128], %r51;
	ld.shared.u32 	%r138, [%r120];
	mov.u32 	%r137, %r51;
$L__BB1_16:
	add.s32 	%r55, %r138, %r47;
	setp.ge.s32 	%p9, %r55, %r139;
	@%p9 bra 	$L__BB1_18;
	st.shared.u32 	[%r5+8320], %r55;
	mov.u32 	%r139, %r55;
$L__BB1_18:
	add.s32 	%r121, %r121, 4;
	add.s32 	%r120, %r120, 256;
	add.s32 	%r119, %r119, 256;
	setp.ne.s32 	%p10, %r121, 8448;
	@%p10 bra 	$L__BB1_2;
	ld.shared.u32 	%r111, [%r2];
	st.global.u32 	[%rd1], %r111;
	ld.shared.u32 	%r112, [%r2+8192];
	st.global.u32 	[%rd2], %r112;
	ld.shared.u32 	%r113, [%r2+128];
	st.global.u32 	[%rd1+128], %r113;
	ld.shared.u32 	%r114, [%r2+8320];
	st.global.u32 	[%rd2+128], %r114;
	ld.shared.u32 	%r115, [%r3];
	st.global.u32 	[%rd3], %r115;
	ld.shared.u32 	%r116, [%r3+8192];
	st.global.u32 	[%rd4], %r116;
	ld.shared.u32 	%r117, [%r3+128];
	st.global.u32 	[%rd3+128], %r117;
	ld.shared.u32 	%r118, [%r3+8320];
	st.global.u32 	[%rd4+128], %r118;
$L__BB1_20:
	ret;

}
	// .globl	_Z4cal3iPii
.visible .entry _Z4cal3iPii(
	.param .u32 _Z4cal3iPii_param_0,
	.param .u64 .ptr .align 1 _Z4cal3iPii_param_1,
	.param .u32 _Z4cal3iPii_param_2
)
{
	.reg .pred 	%p<5>;
	.reg .b32 	%r<114>;
	.reg .b64 	%rd<15>;
	// demoted variable
	.shared .align 4 .b8 _ZZ4cal3iPiiE9sharedCol[16384];
	// demoted variable
	.shared .align 4 .b8 _ZZ4cal3iPiiE9sharedRow[16384];
	ld.param.u32 	%r23, [_Z4cal3iPii_param_0];
	ld.param.u64 	%rd3, [_Z4cal3iPii_param_1];
	ld.param.u32 	%r24, [_Z4cal3iPii_param_2];
	mov.u32 	%r1, %ctaid.x;
	setp.eq.s32 	%p1, %r1, %r23;
	mov.u32 	%r2, %ctaid.y;
	setp.eq.s32 	%p2, %r2, %r23;
	or.pred  	%p3, %p1, %p2;
	@%p3 bra 	$L__BB2_4;
	cvta.to.global.u64 	%rd4, %rd3;
	mov.u32 	%r26, %tid.x;
	mov.u32 	%r27, %tid.y;
	shl.b32 	%r28, %r1, 6;
	shl.b32 	%r29, %r2, 6;
	add.s32 	%r30, %r28, %r26;
	add.s32 	%r31, %r29, %r27;
	shl.b32 	%r32, %r23, 6;
	add.s32 	%r33, %r32, %r26;
	add.s32 	%r34, %r32, %r27;
	mul.lo.s32 	%r35, %r24, %r31;
	add.s32 	%r36, %r35, %r33;
	mul.wide.s32 	%rd5, %r36, 4;
	add.s64 	%rd6, %rd4, %rd5;
	ld.global.u32 	%r37, [%rd6];
	shl.b32 	%r38, %r27, 6;
	add.s32 	%r39, %r38, %r26;
	shl.b32 	%r40, %r39, 2;
	mov.u32 	%r41, _ZZ4cal3iPiiE9sharedCol;
	add.s32 	%r42, %r41, %r40;
	st.shared.u32 	[%r42], %r37;
	shl.b32 	%r43, %r24, 5;
	add.s32 	%r44, %r35, %r43;
	add.s32 	%r45, %r44, %r33;
	mul.wide.s32 	%rd7, %r45, 4;
	add.s64 	%rd8, %rd4, %rd7;
	ld.global.u32 	%r46, [%rd8];
	st.shared.u32 	[%r42+8192], %r46;
	ld.global.u32 	%r47, [%rd6+128];
	st.shared.u32 	[%r42+128], %r47;
	ld.global.u32 	%r48, [%rd8+128];
	st.shared.u32 	[%r42+8320], %r48;
	mad.lo.s32 	%r49, %r34, %r24, %r30;
	mul.wide.s32 	%rd9, %r49, 4;
	add.s64 	%rd10, %rd4, %rd9;
	ld.global.u32 	%r50, [%rd10];
	mov.u32 	%r51, _ZZ4cal3iPiiE9sharedRow;
	add.s32 	%r52, %r51, %r40;
	st.shared.u32 	[%r52], %r50;
	add.s32 	%r53, %r49, %r43;
	mul.wide.s32 	%rd11, %r53, 4;
	add.s64 	%rd12, %rd4, %rd11;
	ld.global.u32 	%r54, [%rd12];
	st.shared.u32 	[%r52+8192], %r54;
	ld.global.u32 	%r55, [%rd10+128];
	st.shared.u32 	[%r52+128], %r55;
	ld.global.u32 	%r56, [%rd12+128];
	st.shared.u32 	[%r52+8320], %r56;
	bar.sync 	0;
	add.s32 	%r57, %r35, %r30;
	mul.wide.s32 	%rd13, %r57, 4;
	add.s64 	%rd1, %rd4, %rd13;
	add.s32 	%r58, %r44, %r30;
	mul.wide.s32 	%rd14, %r58, 4;
	add.s64 	%rd2, %rd4, %rd14;
	ld.global.u32 	%r110, [%rd2+128];
	ld.global.u32 	%r111, [%rd1+128];
	ld.global.u32 	%r112, [%rd2];
	ld.global.u32 	%r113, [%rd1];
	shl.b32 	%r59, %r27, 8;
	add.s32 	%r60, %r59, %r41;
	add.s32 	%r108, %r60, 8192;
	shl.b32 	%r61, %r26, 2;
	add.s32 	%r62, %r61, %r51;
	add.s32 	%r107, %r62, 512;
	mov.b32 	%r109, 8192;
$L__BB2_2:
	ld.shared.u32 	%r63, [%r108+-8192];
	ld.shared.u32 	%r64, [%r107+-512];
	add.s32 	%r65, %r64, %r63;
	min.s32 	%r66, %r65, %r113;
	ld.shared.u32 	%r67, [%r108];
	add.s32 	%r68, %r64, %r67;
	min.s32 	%r69, %r68, %r112;
	ld.shared.u32 	%r70, [%r107+-384];
	add.s32 	%r71, %r70, %r63;
	min.s32 	%r72, %r71, %r111;
	add.s32 	%r73, %r70, %r67;
	min.s32 	%r74, %r73, %r110;
	ld.shared.u32 	%r75, [%r108+-8188];
	ld.shared.u32 	%r76, [%r107+-256];
	add.s32 	%r77, %r76, %r75;
	min.s32 	%r78, %r77, %r66;
	ld.shared.u32 	%r79, [%r108+4];
	add.s32 	%r80, %r76, %r79;
	min.s32 	%r81, %r80, %r69;
	ld.shared.u32 	%r82, [%r107+-128];
	add.s32 	%r83, %r82, %r75;
	min.s32 	%r84, %r83, %r72;
	add.s32 	%r85, %r82, %r79;
	min.s32 	%r86, %r85, %r74;
	ld.shared.u32 	%r87, [%r108+-8184];
	ld.shared.u32 	%r88, [%r107];
	add.s32 	%r89, %r88, %r87;
	min.s32 	%r90, %r89, %r78;
	ld.shared.u32 	%r91, [%r108+8];
	add.s32 	%r92, %r88, %r91;
	min.s32 	%r93, %r92, %r81;
	ld.shared.u32 	%r94, [%r107+128];
	add.s32 	%r95, %r94, %r87;
	min.s32 	%r96, %r95, %r84;
	add.s32 	%r97, %r94, %r91;
	min.s32 	%r98, %r97, %r86;
	ld.shared.u32 	%r99, [%r108+-8180];
	ld.shared.u32 	%r100, [%r107+256];
	add.s32 	%r101, %r100, %r99;
	min.s32 	%r113, %r101, %r90;
	ld.shared.u32 	%r102, [%r108+12];
	add.s32 	%r103, %r100, %r102;
	min.s32 	%r112, %r103, %r93;
	ld.shared.u32 	%r104, [%r107+384];
	add.s32 	%r105, %r104, %r99;
	min.s32 	%r111, %r105, %r96;
	add.s32 	%r106, %r104, %r102;
	min.s32 	%r110, %r106, %r98;
	add.s32 	%r109, %r109, 16;
	add.s32 	%r108, %r108, 16;
	add.s32 	%r107, %r107, 1024;
	setp.ne.s32 	%p4, %r109, 8448;
	@%p4 bra 	$L__BB2_2;
	st.global.u32 	[%rd1], %r113;
	st.global.u32 	[%rd2], %r112;
	st.global.u32 	[%rd1+128], %r111;
	st.global.u32 	[%rd2+128], %r110;
$L__BB2_4:
	ret;

}


// ===== COMPILED SASS (sm_100) =====

	.target	sm_100

	.elftype	@"ET_EXEC"


//--------------------- .note.nv.tkinfo           --------------------------
	.section	.note.nv.tkinfo,"",@"SHT_NOTE"
	.sectionflags	@"SHF_NOTE_NV_TKINFO"
	.tkinfo
        /*0018*/ 	.word	0x00000002
        /*0030*/ 	.string	""
        /*0030*/ 	.string	"ptxas"
        /*0030*/ 	.string	"Cuda compilation tools, release 13.0, V13.0.88"
        /*0030*/ 	.string	"Build cuda_13.0.r13.0/compiler.36424714_0"
        /*0030*/ 	.string	"-arch sm_100 -m 64 "



//--------------------- .note.nv.cuinfo           --------------------------
	.section	.note.nv.cuinfo,"",@"SHT_NOTE"
	.sectionflags	@"SHF_NOTE_NV_CUINFO"
        /*0018*/ 	.short	0x0002
        /*001a*/ 	.short	0x0064
        /*001c*/ 	.short	0x0082
	.zero		2


//--------------------- .nv.info                  --------------------------
	.section	.nv.info,"",@"SHT_CUDA_INFO"
	.align	4


	//----- nvinfo : EIATTR_REGCOUNT
	.align		4
        /*0000*/ 	.byte	0x04, 0x2f
        /*0002*/ 	.short	(.L_1 - .L_0)
	.align		4
.L_0:
        /*0004*/ 	.word	index@(_Z4cal1iPii)
        /*0008*/ 	.word	0x00000014


	//----- nvinfo : EIATTR_FRAME_SIZE
	.align		4
.L_1:
        /*000c*/ 	.byte	0x04, 0x11
        /*000e*/ 	.short	(.L_3 - .L_2)
	.align		4
.L_2:
        /*0010*/ 	.word	index@(_Z4cal1iPii)
        /*0014*/ 	.word	0x00000000


	//----- nvinfo : EIATTR_REGCOUNT
	.align		4
.L_3:
        /*0018*/ 	.byte	0x04, 0x2f
        /*001a*/ 	.short	(.L_5 - .L_4)
	.align		4
.L_4:
        /*001c*/ 	.word	index@(_Z4cal2iPii)
        /*0020*/ 	.word	0x00000020


	//----- nvinfo : EIATTR_FRAME_SIZE
	.align		4
.L_5:
        /*0024*/ 	.byte	0x04, 0x11
        /*0026*/ 	.short	(.L_7 - .L_6)
	.align		4
.L_6:
        /*0028*/ 	.word	index@(_Z4cal2iPii)
        /*002c*/ 	.word	0x00000000


	//----- nvinfo : EIATTR_REGCOUNT
	.align		4
.L_7:
        /*0030*/ 	.byte	0x04, 0x2f
        /*0032*/ 	.short	(.L_9 - .L_8)
	.align		4
.L_8:
        /*0034*/ 	.word	index@(_Z4cal3iPii)
        /*0038*/ 	.word	0x00000020


	//----- nvinfo : EIATTR_FRAME_SIZE
	.align		4
.L_9:
        /*003c*/ 	.byte	0x04, 0x11
        /*003e*/ 	.short	(.L_11 - .L_10)
	.align		4
.L_10:
        /*0040*/ 	.word	index@(_Z4cal3iPii)
        /*0044*/ 	.word	0x00000000


	//----- nvinfo : EIATTR_MIN_STACK_SIZE
	.align		4
.L_11:
        /*0048*/ 	.byte	0x04, 0x12
        /*004a*/ 	.short	(.L_13 - .L_12)
	.align		4
.L_12:
        /*004c*/ 	.word	index@(_Z4cal3iPii)
        /*0050*/ 	.word	0x00000000


	//----- nvinfo : EIATTR_MIN_STACK_SIZE
	.align		4
.L_13:
        /*0054*/ 	.byte	0x04, 0x12
        /*0056*/ 	.short	(.L_15 - .L_14)
	.align		4
.L_14:
        /*0058*/ 	.word	index@(_Z4cal2iPii)
        /*005c*/ 	.word	0x00000000


	//----- nvinfo : EIATTR_MIN_STACK_SIZE
	.align		4
.L_15:
        /*0060*/ 	.byte	0x04, 0x12
        /*0062*/ 	.short	(.L_17 - .L_16)
	.align		4
.L_16:
        /*0064*/ 	.word	index@(_Z4cal1iPii)
        /*0068*/ 	.word	0x00000000
.L_17:


//--------------------- .nv.compat                --------------------------
	.section	.nv.compat,"",@"SHT_CUDA_COMPAT_INFO"
	.align	4
        /*0000*/ 	.byte	0x02, 0x09, 0x00, 0x00, 0x02, 0x02, 0x01, 0x00, 0x02, 0x05, 0x05, 0x00, 0x03, 0x07, 0x01, 0x01
        /*0010*/ 	.byte	0x02, 0x03, 0x00, 0x00, 0x02, 0x06, 0x01, 0x00, 0x04, 0x0b, 0x08, 0x00, 0x09, 0x00, 0x00, 0x00
        /*0020*/ 	.byte	0x00, 0x00, 0x00, 0x00


//--------------------- .nv.info._Z4cal3iPii      --------------------------
	.section	.nv.info._Z4cal3iPii,"",@"SHT_CUDA_INFO"
	.sectionflags	@""
	.align	4


	//----- nvinfo : EIATTR_CUDA_API_VERSION
	.align		4
        /*0000*/ 	.byte	0x04, 0x37
        /*0002*/ 	.short	(.L_19 - .L_18)
.L_18:
        /*0004*/ 	.word	0x00000082


	//----- nvinfo : EIATTR_KPARAM_INFO
	.align		4
.L_19:
        /*0008*/ 	.byte	0x04, 0x17
        /*000a*/ 	.short	(.L_21 - .L_20)
.L_20:
        /*000c*/ 	.word	0x00000000
        /*0010*/ 	.short	0x0002
        /*0012*/ 	.short	0x0010
        /*0014*/ 	.byte	0x00, 0xf0, 0x11, 0x00


	//----- nvinfo : EIATTR_KPARAM_INFO
	.align		4
.L_21:
        /*0018*/ 	.byte	0x04, 0x17
        /*001a*/ 	.short	(.L_23 - .L_22)
.L_22:
        /*001c*/ 	.word	0x00000000
        /*0020*/ 	.short	0x0001
        /*0022*/ 	.short	0x0008
        /*0024*/ 	.byte	0x00, 0xf5, 0x21, 0x00


	//----- nvinfo : EIATTR_KPARAM_INFO
	.align		4
.L_23:
        /*0028*/ 	.byte	0x04, 0x17
        /*002a*/ 	.short	(.L_25 - .L_24)
.L_24:
        /*002c*/ 	.word	0x00000000
        /*0030*/ 	.short	0x0000
        /*0032*/ 	.short	0x0000
        /*0034*/ 	.byte	0x00, 0xf0, 0x11, 0x00


	//----- nvinfo : EIATTR_SPARSE_MMA_MASK
	.align		4
.L_25:
        /*0038*/ 	.byte	0x03, 0x50
        /*003a*/ 	.short	0x0000


	//----- nvinfo : EIATTR_MAXREG_COUNT
	.align		4
        /*003c*/ 	.byte	0x03, 0x1b
        /*003e*/ 	.short	0x00ff


	//----- nvinfo : EIATTR_NUM_BARRIERS
	.align		4
        /*0040*/ 	.byte	0x02, 0x4c
        /*0042*/ 	.byte	0x01
	.zero		1


	//----- nvinfo : EIATTR_MERCURY_ISA_VERSION
	.align		4
        /*0044*/ 	.byte	0x03, 0x5f
        /*0046*/ 	.short	0x0101


	//----- nvinfo : EIATTR_VRC_CTA_INIT_COUNT
	.align		4
        /*0048*/ 	.byte	0x02, 0x4a
	.zero		1
	.zero		1


	//----- nvinfo : EIATTR_EXIT_INSTR_OFFSETS
	.align		4
        /*004c*/ 	.byte	0x04, 0x1c
        /*004e*/ 	.short	(.L_27 - .L_26)


	//   ....[0]....
.L_26:
        /*0050*/ 	.word	0x00000060


	//   ....[1]....
        /*0054*/ 	.word	0x00000b10


	//----- nvinfo : EIATTR_CBANK_PARAM_SIZE
	.align		4
.L_27:
        /*0058*/ 	.byte	0x03, 0x19
        /*005a*/ 	.short	0x0014


	//----- nvinfo : EIATTR_PARAM_CBANK
	.align		4
        /*005c*/ 	.byte	0x04, 0x0a
        /*005e*/ 	.short	(.L_29 - .L_28)
	.align		4
.L_28:
        /*0060*/ 	.word	index@(.nv.constant0._Z4cal3iPii)
        /*0064*/ 	.short	0x0380
        /*0066*/ 	.short	0x0014


	//----- nvinfo : EIATTR_SW_WAR
	.align		4
.L_29:
        /*0068*/ 	.byte	0x04, 0x36
        /*006a*/ 	.short	(.L_31 - .L_30)
.L_30:
        /*006c*/ 	.word	0x00000008
.L_31:


//--------------------- .nv.info._Z4cal2iPii      --------------------------
	.section	.nv.info._Z4cal2iPii,"",@"SHT_CUDA_INFO"
	.sectionflags	@""
	.align	4


	//----- nvinfo : EIATTR_CUDA_API_VERSION
	.align		4
        /*0000*/ 	.byte	0x04, 0x37
        /*0002*/ 	.short	(.L_33 - .L_32)
.L_32:
        /*0004*/ 	.word	0x00000082


	//----- nvinfo : EIATTR_KPARAM_INFO
	.align		4
.L_33:
        /*0008*/ 	.byte	0x04, 0x17
        /*000a*/ 	.short	(.L_35 - .L_34)
.L_34:
        /*000c*/ 	.word	0x00000000
        /*0010*/ 	.short	0x0002
        /*0012*/ 	.short	0x0010
        /*0014*/ 	.byte	0x00, 0xf0, 0x11, 0x00


	//----- nvinfo : EIATTR_KPARAM_INFO
	.align		4
.L_35:
        /*0018*/ 	.byte	0x04, 0x17
        /*001a*/ 	.short	(.L_37 - .L_36)
.L_36:
        /*001c*/ 	.word	0x00000000
        /*0020*/ 	.short	0x0001
        /*0022*/ 	.short	0x0008
        /*0024*/ 	.byte	0x00, 0xf5, 0x21, 0x00


	//----- nvinfo : EIATTR_KPARAM_INFO
	.align		4
.L_37:
        /*0028*/ 	.byte	0x04, 0x17
        /*002a*/ 	.short	(.L_39 - .L_38)
.L_38:
        /*002c*/ 	.word	0x00000000
        /*0030*/ 	.short	0x0000
        /*0032*/ 	.short	0x0000
        /*0034*/ 	.byte	0x00, 0xf0, 0x11, 0x00


	//----- nvinfo : EIATTR_SPARSE_MMA_MASK
	.align		4
.L_39:
        /*0038*/ 	.byte	0x03, 0x50
        /*003a*/ 	.short	0x0000


	//----- nvinfo : EIATTR_MAXREG_COUNT
	.align		4
        /*003c*/ 	.byte	0x03, 0x1b
        /*003e*/ 	.short	0x00ff


	//----- nvinfo : EIATTR_NUM_BARRIERS
	.align		4
        /*0040*/ 	.byte	0x02, 0x4c
        /*0042*/ 	.byte	0x01
	.zero		1


	//----- nvinfo : EIATTR_MERCURY_ISA_VERSION
	.align		4
        /*0044*/ 	.byte	0x03, 0x5f
        /*0046*/ 	.short	0x0101


	//----- nvinfo : EIATTR_VRC_CTA_INIT_COUNT
	.align		4
        /*0048*/ 	.byte	0x02, 0x4a
	.zero		1
	.zero		1


	//----- nvinfo : EIATTR_EXIT_INSTR_OFFSETS
	.align		4
        /*004c*/ 	.byte	0x04, 0x1c
        /*004e*/ 	.short	(.L_41 - .L_40)


	//   ....[0]....
.L_40:
        /*0050*/ 	.word	0x00000040


	//   ....[1]....
        /*0054*/ 	.word	0x00000960


	//----- nvinfo : EIATTR_CBANK_PARAM_SIZE
	.align		4
.L_41:
        /*0058*/ 	.byte	0x03, 0x19
        /*005a*/ 	.short	0x0014


	//----- nvinfo : EIATTR_PARAM_CBANK
	.align		4
        /*005c*/ 	.byte	0x04, 0x0a
        /*005e*/ 	.short	(.L_43 - .L_42)
	.align		4
.L_42:
        /*0060*/ 	.word	index@(.nv.constant0._Z4cal2iPii)
        /*0064*/ 	.short	0x0380
        /*0066*/ 	.short	0x0014


	//----- nvinfo : EIATTR_SW_WAR
	.align		4
.L_43:
        /*0068*/ 	.byte	0x04, 0x36
        /*006a*/ 	.short	(.L_45 - .L_44)
.L_44:
        /*006c*/ 	.word	0x00000008
.L_45:


//--------------------- .nv.info._Z4cal1iPii      --------------------------
	.section	.nv.info._Z4cal1iPii,"",@"SHT_CUDA_INFO"
	.sectionflags	@""
	.align	4


	//----- nvinfo : EIATTR_CUDA_API_VERSION
	.align		4
        /*0000*/ 	.byte	0x04, 0x37
        /*0002*/ 	.short	(.L_47 - .L_46)
.L_46:
        /*0004*/ 	.word	0x00000082


	//----- nvinfo : EIATTR_KPARAM_INFO
	.align		4
.L_47:
        /*0008*/ 	.byte	0x04, 0x17
        /*000a*/ 	.short	(.L_49 - .L_48)
.L_48:
        /*000c*/ 	.word	0x00000000
        /*0010*/ 	.short	0x0002
        /*0012*/ 	.short	0x0010
        /*0014*/ 	.byte	0x00, 0xf0, 0x11, 0x00


	//----- nvinfo : EIATTR_KPARAM_INFO
	.align		4
.L_49:
        /*0018*/ 	.byte	0x04, 0x17
        /*001a*/ 	.short	(.L_51 - .L_50)
.L_50:
        /*001c*/ 	.word	0x00000000
        /*0020*/ 	.short	0x0001
        /*0022*/ 	.short	0x0008
        /*0024*/ 	.byte	0x00, 0xf5, 0x21, 0x00


	//----- nvinfo : EIATTR_KPARAM_INFO
	.align		4
.L_51:
        /*0028*/ 	.byte	0x04, 0x17
        /*002a*/ 	.short	(.L_53 - .L_52)
.L_52:
        /*002c*/ 	.word	0x00000000
        /*0030*/ 	.short	0x0000
        /*0032*/ 	.short	0x0000
        /*0034*/ 	.byte	0x00, 0xf0, 0x11, 0x00


	//----- nvinfo : EIATTR_SPARSE_MMA_MASK
	.align		4
.L_53:
        /*0038*/ 	.byte	0x03, 0x50
        /*003a*/ 	.short	0x0000


	//----- nvinfo : EIATTR_MAXREG_COUNT
	.align		4
        /*003c*/ 	.byte	0x03, 0x1b
        /*003e*/ 	.short	0x00ff


	//----- nvinfo : EIATTR_NUM_BARRIERS
	.align		4
        /*0040*/ 	.byte	0x02, 0x4c
        /*0042*/ 	.byte	0x01
	.zero		1


	//----- nvinfo : EIATTR_MERCURY_ISA_VERSION
	.align		4
        /*0044*/ 	.byte	0x03, 0x5f
        /*0046*/ 	.short	0x0101


	//----- nvinfo : EIATTR_VRC_CTA_INIT_COUNT
	.align		4
        /*0048*/ 	.byte	0x02, 0x4a
	.zero		1
	.zero		1


	//----- nvinfo : EIATTR_EXIT_INSTR_OFFSETS
	.align		4
        /*004c*/ 	.byte	0x04, 0x1c
        /*004e*/ 	.short	(.L_55 - .L_54)


	//   ....[0]....
.L_54:
        /*0050*/ 	.word	0x00000640


	//----- nvinfo : EIATTR_CBANK_PARAM_SIZE
	.align		4
.L_55:
        /*0054*/ 	.byte	0x03, 0x19
        /*0056*/ 	.short	0x0014


	//----- nvinfo : EIATTR_PARAM_CBANK
	.align		4
        /*0058*/ 	.byte	0x04, 0x0a
        /*005a*/ 	.short	(.L_57 - .L_56)
	.align		4
.L_56:
        /*005c*/ 	.word	index@(.nv.constant0._Z4cal1iPii)
        /*0060*/ 	.short	0x0380
        /*0062*/ 	.short	0x0014


	//----- nvinfo : EIATTR_SW_WAR
	.align		4
.L_57:
        /*0064*/ 	.byte	0x04, 0x36
        /*0066*/ 	.short	(.L_59 - .L_58)
.L_58:
        /*0068*/ 	.word	0x00000008
.L_59:


//--------------------- .nv.callgraph             --------------------------
	.section	.nv.callgraph,"",@"SHT_CUDA_CALLGRAPH"
	.align	4
	.sectionentsize	8
	.align		4
        /*0000*/ 	.word	0x00000000
	.align		4
        /*0004*/ 	.word	0xffffffff
	.align		4
        /*0008*/ 	.word	0x00000000
	.align		4
        /*000c*/ 	.word	0xfffffffe
	.align		4
        /*0010*/ 	.word	0x00000000
	.align		4
        /*0014*/ 	.word	0xfffffffd
	.align		4
        /*0018*/ 	.word	0x00000000
	.align		4
        /*001c*/ 	.word	0xfffffffc


//--------------------- .text._Z4cal3iPii         --------------------------
	.section	.text._Z4cal3iPii,"ax",@progbits
	.align	128
        .global         _Z4cal3iPii
        .type           _Z4cal3iPii,@function
        .size           _Z4cal3iPii,(.L_x_6 - _Z4cal3iPii)
        .other          _Z4cal3iPii,@"STO_CUDA_ENTRY STV_DEFAULT"
_Z4cal3iPii:
.text._Z4cal3iPii:
[----:B------:R-:W-:Y:S01]  /*0000*/  LDC R1, c[0x0][0x37c] ;  /* 0x0000df00ff017b82 */ /* 0x000fe20000000800 */
[----:B------:R-:W0:Y:S07]  /*0010*/  S2R R2, SR_CTAID.Y ;  /* 0x0000000000027919 */ /* 0x000e2e0000002600 */
[----:B------:R-:W0:Y:S01]  /*0020*/  LDC R6, c[0x0][0x380] ;  /* 0x0000e000ff067b82 */ /* 0x000e220000000800 */
[----:B------:R-:W1:Y:S01]  /*0030*/  S2R R11, SR_CTAID.X ;  /* 0x00000000000b7919 */ /* 0x000e620000002500 */
[----:B0-----:R-:W-:-:S04]  /*0040*/  ISETP.NE.AND P0, PT, R2, R6, PT ;  /* 0x000000060200720c */ /* 0x001fc80003f05270 */
[----:B-1----:R-:W-:-:S13]  /*0050*/  ISETP.EQ.OR P0, PT, R11, R6, !P0 ;  /* 0x000000060b00720c */ /* 0x002fda0004702670 */
[----:B------:R-:W-:Y:S05]  /*0060*/  @P0 EXIT ;  /* 0x000000000000094d */ /* 0x000fea0003800000 */
[----:B------:R-:W0:Y:S01]  /*0070*/  S2R R5, SR_TID.Y ;  /* 0x0000000000057919 */ /* 0x000e220000002200 */
[----:B------:R-:W1:Y:S01]  /*0080*/  LDC R15, c[0x0][0x390] ;  /* 0x0000e400ff0f7b82 */ /* 0x000e620000000800 */
[----:B------:R-:W2:Y:S01]  /*0090*/  LDCU.64 UR8, c[0x0][0x358] ;  /* 0x00006b00ff0877ac */ /* 0x000ea20008000a00 */
[----:B------:R-:W3:Y:S06]  /*00a0*/  S2R R0, SR_TID.X ;  /* 0x0000000000007919 */ /* 0x000eec0000002100 */
[----:B------:R-:W4:Y:S01]  /*00b0*/  LDC.64 R20, c[0x0][0x388] ;  /* 0x0000e200ff147b82 */ /* 0x000f220000000a00 */
[----:B0-----:R-:W-:-:S04]  /*00c0*/  IMAD R2, R2, 0x40, R5 ;  /* 0x0000004002027824 */ /* 0x001fc800078e0205 */
[-C--:B-1----:R-:W-:Y:S02]  /*00d0*/  IMAD R4, R2, R15.reuse, RZ ;  /* 0x0000000f02047224 */ /* 0x082fe400078e02ff */
[C-C-:B---3--:R-:W-:Y:S02]  /*00e0*/  IMAD R3, R6.reuse, 0x40, R0.reuse ;  /* 0x0000004006037824 */ /* 0x148fe400078e0200 */
[----:B------:R-:W-:Y:S02]  /*00f0*/  IMAD R11, R11, 0x40, R0 ;  /* 0x000000400b0b7824 */ /* 0x000fe400078e0200 */
[----:B------:R-:W-:Y:S02]  /*0100*/  IMAD R6, R6, 0x40, R5 ;  /* 0x0000004006067824 */ /* 0x000fe400078e0205 */
[----:B------:R-:W-:Y:S02]  /*0110*/  IMAD R12, R15, 0x20, R4 ;  /* 0x000000200f0c7824 */ /* 0x000fe400078e0204 */
[----:B------:R-:W-:-:S02]  /*0120*/  IMAD R9, R6, R15, R11 ;  /* 0x0000000f06097224 */ /* 0x000fc400078e020b */
[----:B------:R-:W-:Y:S02]  /*0130*/  IMAD R17, R2, R15, R3 ;  /* 0x0000000f02117224 */ /* 0x000fe400078e0203 */
[----:B------:R-:W-:Y:S02]  /*0140*/  IMAD.IADD R7, R3, 0x1, R12 ;  /* 0x0000000103077824 */ /* 0x000fe400078e020c */
[----:B------:R-:W-:Y:S02]  /*0150*/  IMAD R15, R15, 0x20, R9 ;  /* 0x000000200f0f7824 */ /* 0x000fe400078e0209 */
[----:B----4-:R-:W-:-:S04]  /*0160*/  IMAD.WIDE R16, R17, 0x4, R20 ;  /* 0x0000000411107825 */ /* 0x010fc800078e0214 */
[--C-:B------:R-:W-:Y:S01]  /*0170*/  IMAD.WIDE R6, R7, 0x4, R20.reuse ;  /* 0x0000000407067825 */ /* 0x100fe200078e0214 */
[----:B--2---:R-:W2:Y:S03]  /*0180*/  LDG.E R10, desc[UR8][R16.64] ;  /* 0x00000008100a7981 */ /* 0x004ea6000c1e1900 */
[--C-:B------:R-:W-:Y:S01]  /*0190*/  IMAD.WIDE R2, R9, 0x4, R20.reuse ;  /* 0x0000000409027825 */ /* 0x100fe200078e0214 */
[----:B------:R0:W3:Y:S03]  /*01a0*/  LDG.E R13, desc[UR8][R16.64+0x80] ;  /* 0x00008008100d7981 */ /* 0x0000e6000c1e1900 */
[----:B------:R-:W-:Y:S01]  /*01b0*/  IMAD.WIDE R8, R15, 0x4, R20 ;  /* 0x000000040f087825 */ /* 0x000fe200078e0214 */
[----:B------:R-:W4:Y:S04]  /*01c0*/  LDG.E R14, desc[UR8][R6.64] ;  /* 0x00000008060e7981 */ /* 0x000f28000c1e1900 */
[----:B------:R-:W4:Y:S04]  /*01d0*/  LDG.E R18, desc[UR8][R6.64+0x80] ;  /* 0x0000800806127981 */ /* 0x000f28000c1e1900 */
[----:B------:R-:W4:Y:S04]  /*01e0*/  LDG.E R19, desc[UR8][R2.64] ;  /* 0x0000000802137981 */ /* 0x000f28000c1e1900 */
[----:B------:R-:W4:Y:S04]  /*01f0*/  LDG.E R27, desc[UR8][R2.64+0x80] ;  /* 0x00008008021b7981 */ /* 0x000f28000c1e1900 */
[----:B------:R-:W4:Y:S04]  /*0200*/  LDG.E R25, desc[UR8][R8.64] ;  /* 0x0000000808197981 */ /* 0x000f28000c1e1900 */
[----:B------:R-:W4:Y:S01]  /*0210*/  LDG.E R29, desc[UR8][R8.64+0x80] ;  /* 0x00008008081d7981 */ /* 0x000f22000c1e1900 */
[----:B------:R-:W1:Y:S01]  /*0220*/  S2UR UR5, SR_CgaCtaId ;  /* 0x00000000000579c3 */ /* 0x000e620000008800 */
[----:B------:R-:W-:Y:S01]  /*0230*/  UMOV UR4, 0x400 ;  /* 0x0000040000047882 */ /* 0x000fe20000000000 */
[----:B------:R-:W-:-:S02]  /*0240*/  IMAD R15, R5, 0x40, R0 ;  /* 0x00000040050f7824 */ /* 0x000fc400078e0200 */
[----:B------:R-:W-:Y:S01]  /*0250*/  IMAD.IADD R23, R11, 0x1, R4 ;  /* 0x000000010b177824 */ /* 0x000fe200078e0204 */
[----:B-1----:R-:W-:Y:S02]  /*0260*/  ULEA UR6, UR5, UR4, 0x18 ;  /* 0x0000000405067291 */ /* 0x002fe4000f8ec0ff */
[----:B------:R-:W-:-:S04]  /*0270*/  UIADD3 UR4, UPT, UPT, UR4, 0x4000, URZ ;  /* 0x0000400004047890 */ /* 0x000fc8000fffe0ff */
[----:B------:R-:W-:Y:S01]  /*0280*/  ULEA UR4, UR5, UR4, 0x18 ;  /* 0x0000000405047291 */ /* 0x000fe2000f8ec0ff */
[----:B0-----:R-:W-:-:S05]  /*0290*/  LEA R17, R15, UR6, 0x2 ;  /* 0x000000060f117c11 */ /* 0x001fca000f8e10ff */
[----:B------:R-:W-:Y:S01]  /*02a0*/  LEA R4, R15, UR4, 0x2 ;  /* 0x000000040f047c11 */ /* 0x000fe2000f8e10ff */
[----:B------:R-:W-:Y:S02]  /*02b0*/  IMAD.IADD R11, R11, 0x1, R12 ;  /* 0x000000010b0b7824 */ /* 0x000fe400078e020c */
[----:B------:R-:W-:-:S04]  /*02c0*/  IMAD.WIDE R22, R23, 0x4, R20 ;  /* 0x0000000417167825 */ /* 0x000fc800078e0214 */
[----:B------:R-:W-:Y:S01]  /*02d0*/  IMAD.WIDE R20, R11, 0x4, R20 ;  /* 0x000000040b147825 */ /* 0x000fe200078e0214 */
[----:B--2---:R0:W-:Y:S04]  /*02e0*/  STS [R17], R10 ;  /* 0x0000000a11007388 */ /* 0x0041e80000000800 */
[----:B---3--:R0:W-:Y:S04]  /*02f0*/  STS [R17+0x80], R13 ;  /* 0x0000800d11007388 */ /* 0x0081e80000000800 */
[----:B----4-:R0:W-:Y:S04]  /*0300*/  STS [R17+0x2000], R14 ;  /* 0x0020000e11007388 */ /* 0x0101e80000000800 */
[----:B------:R0:W-:Y:S04]  /*0310*/  STS [R17+0x2080], R18 ;  /* 0x0020801211007388 */ /* 0x0001e80000000800 */
[----:B------:R0:W-:Y:S04]  /*0320*/  STS [R4], R19 ;  /* 0x0000001304007388 */ /* 0x0001e80000000800 */
[----:B------:R0:W-:Y:S04]  /*0330*/  STS [R4+0x80], R27 ;  /* 0x0000801b04007388 */ /* 0x0001e80000000800 */
[----:B------:R0:W-:Y:S04]  /*0340*/  STS [R4+0x2000], R25 ;  /* 0x0020001904007388 */ /* 0x0001e80000000800 */
[----:B------:R0:W-:Y:S01]  /*0350*/  STS [R4+0x2080], R29 ;  /* 0x0020801d04007388 */ /* 0x0001e20000000800 */
[----:B------:R-:W-:Y:S06]  /*0360*/  BAR.SYNC.DEFER_BLOCKING 0x0 ;  /* 0x0000000000007b1d */ /* 0x000fec0000010000 */
[----:B------:R0:W5:Y:S04]  /*0370*/  LDG.E R11, desc[UR8][R20.64+0x80] ;  /* 0x00008008140b7981 */ /* 0x000168000c1e1900 */
[----:B------:R0:W5:Y:S04]  /*0380*/  LDG.E R7, desc[UR8][R22.64+0x80] ;  /* 0x0000800816077981 */ /* 0x000168000c1e1900 */
[----:B------:R0:W5:Y:S04]  /*0390*/  LDG.E R9, desc[UR8][R20.64] ;  /* 0x0000000814097981 */ /* 0x000168000c1e1900 */
[----:B------:R0:W5:Y:S01]  /*03a0*/  LDG.E R3, desc[UR8][R22.64] ;  /* 0x0000000816037981 */ /* 0x000162000c1e1900 */
[----:B------:R-:W-:-:S02]  /*03b0*/  LEA R5, R5, UR6, 0x8 ;  /* 0x0000000605057c11 */ /* 0x000fc4000f8e40ff */
[----:B------:R-:W-:-:S03]  /*03c0*/  LEA R2, R0, UR4, 0x2 ;  /* 0x0000000400027c11 */ /* 0x000fc6000f8e10ff */
[----:B------:R-:W-:Y:S02]  /*03d0*/  VIADD R0, R5, 0x2000 ;  /* 0x0000200005007836 */ /* 0x000fe40000000000 */
[----:B------:R-:W-:Y:S01]  /*03e0*/  VIADD R2, R2, 0x200 ;  /* 0x0000020002027836 */ /* 0x000fe20000000000 */
[----:B------:R-:W-:-:S06]  /*03f0*/  UMOV UR4, 0x2000 ;  /* 0x0000200000047882 */ /* 0x000fcc0000000000 */
.L_x_0:
[----:B------:R-:W-:Y:S01]  /*0400*/  LDS R8, [R2+-0x200] ;  /* 0xfffe000002087984 */ /* 0x000fe20000000800 */
[----:B------:R-:W-:-:S03]  /*0410*/  UIADD3 UR4, UPT, UPT, UR4, 0x40, URZ ;  /* 0x0000004004047890 */ /* 0x000fc6000fffe0ff */
[----:B0-----:R-:W0:Y:S01]  /*0420*/  LDS.128 R12, [R0+-0x2000] ;  /* 0xffe00000000c7984 */ /* 0x001e220000000c00 */
[----:B------:R-:W-:-:S03]  /*0430*/  UISETP.NE.AND UP0, UPT, UR4, 0x2100, UPT ;  /* 0x000021000400788c */ /* 0x000fc6000bf05270 */
[----:B------:R-:W1:Y:S04]  /*0440*/  LDS R10, [R2+-0x180] ;  /* 0xfffe8000020a7984 */ /* 0x000e680000000800 */
[----:B------:R-:W2:Y:S04]  /*0450*/  LDS.128 R16, [R0] ;  /* 0x0000000000107984 */ /* 0x000ea80000000c00 */
[----:B------:R-:W3:Y:S04]  /*0460*/  LDS R6, [R2+-0x100] ;  /* 0xffff000002067984 */ /* 0x000ee80000000800 */
[----:B------:R-:W4:Y:S04]  /*0470*/  LDS R4, [R2+-0x80] ;  /* 0xffff800002047984 */ /* 0x000f280000000800 */
[----:B------:R-:W4:Y:S04]  /*0480*/  LDS R25, [R2] ;  /* 0x0000000002197984 */ /* 0x000f280000000800 */
[----:B------:R-:W4:Y:S04]  /*0490*/  LDS R5, [R2+0x80] ;  /* 0x0000800002057984 */ /* 0x000f280000000800 */
[----:B------:R-:W4:Y:S04]  /*04a0*/  LDS R26, [R2+0x100] ;  /* 0x00010000021a7984 */ /* 0x000f280000000800 */
[----:B------:R-:W4:Y:S04]  /*04b0*/  LDS R24, [R2+0x180] ;  /* 0x0001800002187984 */ /* 0x000f280000000800 */
[----:B------:R-:W-:Y:S01]  /*04c0*/  LDS R28, [R2+0x380] ;  /* 0x00038000021c7984 */ /* 0x000fe20000000800 */
[----:B0----5:R-:W-:-:S02]  /*04d0*/  VIADDMNMX R3, R8, R12, R3, PT ;  /* 0x0000000c08037246 */ /* 0x021fc40003800103 */
[----:B-1----:R-:W-:Y:S02]  /*04e0*/  VIADDMNMX R7, R10, R12, R7, PT ;  /* 0x0000000c0a077246 */ /* 0x002fe40003800107 */
[-C--:B--2---:R-:W-:Y:S02]  /*04f0*/  VIADDMNMX R8, R8, R16.reuse, R9, PT ;  /* 0x0000001008087246 */ /* 0x084fe40003800109 */
[----:B------:R-:W-:Y:S02]  /*0500*/  VIADDMNMX R10, R10, R16, R11, PT ;  /* 0x000000100a0a7246 */ /* 0x000fe4000380010b */
[C---:B---3--:R-:W-:Y:S02]  /*0510*/  VIADDMNMX R3, R6.reuse, R13, R3, PT ;  /* 0x0000000d06037246 */ /* 0x048fe40003800103 */
[----:B------:R-:W-:Y:S02]  /*0520*/  VIADDMNMX R8, R6, R17, R8, PT ;  /* 0x0000001106087246 */ /* 0x000fe40003800108 */
[----:B----4-:R-:W-:-:S02]  /*0530*/  VIADDMNMX R7, R4, R13, R7, PT ;  /* 0x0000000d04077246 */ /* 0x010fc40003800107 */
[----:B------:R-:W-:Y:S01]  /*0540*/  VIADDMNMX R10, R4, R17, R10, PT ;  /* 0x00000011040a7246 */ /* 0x000fe2000380010a */
[----:B------:R-:W-:Y:S01]  /*0550*/  LDS R13, [R2+0x280] ;  /* 0x00028000020d7984 */ /* 0x000fe20000000800 */
[C---:B------:R-:W-:Y:S02]  /*0560*/  VIADDMNMX R12, R25.reuse, R14, R3, PT ;  /* 0x0000000e190c7246 */ /* 0x040fe40003800103 */
[----:B------:R-:W-:Y:S01]  /*0570*/  VIADDMNMX R16, R25, R18, R8, PT ;  /* 0x0000001219107246 */ /* 0x000fe20003800108 */
[----:B------:R-:W-:Y:S01]  /*0580*/  LDS R3, [R2+0x200] ;  /* 0x0002000002037984 */ /* 0x000fe20000000800 */
[C---:B------:R-:W-:Y:S02]  /*0590*/  VIADDMNMX R14, R5.reuse, R14, R7, PT ;  /* 0x0000000e050e7246 */ /* 0x040fe40003800107 */
[----:B------:R-:W-:Y:S01]  /*05a0*/  VIADDMNMX R18, R5, R18, R10, PT ;  /* 0x0000001205127246 */ /* 0x000fe2000380010a */
[----:B------:R-:W-:Y:S01]  /*05b0*/  LDS R17, [R2+0x300] ;  /* 0x0003000002117984 */ /* 0x000fe20000000800 */
[----:B------:R-:W-:-:S02]  /*05c0*/  VIADDMNMX R12, R26, R15, R12, PT ;  /* 0x0000000f1a0c7246 */ /* 0x000fc4000380010c */
[----:B------:R-:W-:Y:S01]  /*05d0*/  VIADDMNMX R16, R26, R19, R16, PT ;  /* 0x000000131a107246 */ /* 0x000fe20003800110 */
[----:B------:R-:W0:Y:S01]  /*05e0*/  LDS.128 R4, [R0+-0x1ff0] ;  /* 0xffe0100000047984 */ /* 0x000e220000000c00 */
[C---:B------:R-:W-:Y:S02]  /*05f0*/  VIADDMNMX R14, R24.reuse, R15, R14, PT ;  /* 0x0000000f180e7246 */ /* 0x040fe4000380010e */
[----:B------:R-:W-:Y:S01]  /*0600*/  VIADDMNMX R18, R24, R19, R18, PT ;  /* 0x0000001318127246 */ /* 0x000fe20003800112 */
[----:B------:R-:W1:Y:S04]  /*0610*/  LDS.128 R8, [R0+0x10] ;  /* 0x0000100000087984 */ /* 0x000e680000000c00 */
[----:B------:R-:W2:Y:S04]  /*0620*/  LDS R25, [R2+0x400] ;  /* 0x0004000002197984 */ /* 0x000ea80000000800 */
[----:B------:R-:W3:Y:S04]  /*0630*/  LDS R15, [R2+0x480] ;  /* 0x00048000020f7984 */ /* 0x000ee80000000800 */
[----:B------:R-:W4:Y:S04]  /*0640*/  LDS R24, [R2+0x500] ;  /* 0x0005000002187984 */ /* 0x000f280000000800 */
[----:B------:R-:W4:Y:S01]  /*0650*/  LDS R26, [R2+0x580] ;  /* 0x00058000021a7984 */ /* 0x000f220000000800 */
[----:B0-----:R-:W-:-:S02]  /*0660*/  VIADDMNMX R12, R3, R4, R12, PT ;  /* 0x00000004030c7246 */ /* 0x001fc4000380010c */
[----:B------:R-:W-:Y:S02]  /*0670*/  VIADDMNMX R14, R13, R4, R14, PT ;  /* 0x000000040d0e7246 */ /* 0x000fe4000380010e */
[-C--:B-1----:R-:W-:Y:S02]  /*0680*/  VIADDMNMX R16, R3, R8.reuse, R16, PT ;  /* 0x0000000803107246 */ /* 0x082fe40003800110 */
[----:B------:R-:W-:Y:S01]  /*0690*/  VIADDMNMX R18, R13, R8, R18, PT ;  /* 0x000000080d127246 */ /* 0x000fe20003800112 */
[----:B------:R-:W-:Y:S01]  /*06a0*/  LDS R3, [R2+0x600] ;  /* 0x0006000002037984 */ /* 0x000fe20000000800 */
[C---:B------:R-:W-:Y:S02]  /*06b0*/  VIADDMNMX R4, R17.reuse, R5, R12, PT ;  /* 0x0000000511047246 */ /* 0x040fe4000380010c */
[----:B------:R-:W-:Y:S02]  /*06c0*/  VIADDMNMX R8, R17, R9, R16, PT ;  /* 0x0000000911087246 */ /* 0x000fe40003800110 */
[----:B------:R-:W-:-:S02]  /*06d0*/  VIADDMNMX R14, R28, R5, R14, PT ;  /* 0x000000051c0e7246 */ /* 0x000fc4000380010e */
[----:B------:R-:W-:Y:S01]  /*06e0*/  VIADDMNMX R18, R28, R9, R18, PT ;  /* 0x000000091c127246 */ /* 0x000fe20003800112 */
[----:B------:R-:W-:Y:S01]  /*06f0*/  LDS R5, [R2+0x680] ;  /* 0x0006800002057984 */ /* 0x000fe20000000800 */
[C---:B--2---:R-:W-:Y:S02]  /*0700*/  VIADDMNMX R4, R25.reuse, R6, R4, PT ;  /* 0x0000000619047246 */ /* 0x044fe40003800104 */
[----:B------:R-:W-:Y:S01]  /*0710*/  VIADDMNMX R8, R25, R10, R8, PT ;  /* 0x0000000a19087246 */ /* 0x000fe20003800108 */
[----:B------:R-:W-:Y:S01]  /*0720*/  LDS R9, [R2+0x700] ;  /* 0x0007000002097984 */ /* 0x000fe20000000800 */
[C---:B---3--:R-:W-:Y:S02]  /*0730*/  VIADDMNMX R6, R15.reuse, R6, R14, PT ;  /* 0x000000060f067246 */ /* 0x048fe4000380010e */
[----:B------:R-:W-:Y:S01]  /*0740*/  VIADDMNMX R10, R15, R10, R18, PT ;  /* 0x0000000a0f0a7246 */ /* 0x000fe20003800112 */
[----:B------:R-:W-:Y:S01]  /*0750*/  LDS R28, [R2+0x780] ;  /* 0x00078000021c7984 */ /* 0x000fe20000000800 */
[----:B----4-:R-:W-:-:S02]  /*0760*/  VIADDMNMX R4, R24, R7, R4, PT ;  /* 0x0000000718047246 */ /* 0x010fc40003800104 */
[----:B------:R-:W-:Y:S01]  /*0770*/  VIADDMNMX R6, R26, R7, R6, PT ;  /* 0x000000071a067246 */ /* 0x000fe20003800106 */
[----:B------:R-:W0:Y:S01]  /*0780*/  LDS.128 R16, [R0+-0x1fe0] ;  /* 0xffe0200000107984 */ /* 0x000e220000000c00 */
[-C--:B------:R-:W-:Y:S02]  /*0790*/  VIADDMNMX R8, R24, R11.reuse, R8, PT ;  /* 0x0000000b18087246 */ /* 0x080fe40003800108 */
        /* <DEDUP_REMOVED lines=20> */
[----:B------:R-:W-:Y:S02]  /*08e0*/  VIADDMNMX R16, R7, R14, R10, PT ;  /* 0x0000000e07107246 */ /* 0x000fe4000380010a */
[----:B------:R-:W0:Y:S01]  /*08f0*/  LDS.128 R4, [R0+-0x1fd0] ;  /* 0xffe0300000047984 */ /* 0x000e220000000c00 */
[----:B----4-:R-:W-:-:S02]  /*0900*/  VIADDMNMX R12, R24, R19, R12, PT ;  /* 0x00000013180c7246 */ /* 0x010fc4000380010c */
[----:B------:R-:W-:Y:S01]  /*0910*/  VIADDMNMX R19, R26, R19, R18, PT ;  /* 0x000000131a137246 */ /* 0x000fe20003800112 */
[----:B------:R1:W2:Y:S01]  /*0920*/  LDS.128 R8, [R0+0x30] ;  /* 0x0000300000087984 */ /* 0x0002a20000000c00 */
[-C--:B------:R-:W-:Y:S02]  /*0930*/  VIADDMNMX R24, R24, R15.reuse, R25, PT ;  /* 0x0000000f18187246 */ /* 0x080fe40003800119 */
[----:B------:R-:W-:Y:S01]  /*0940*/  VIADDMNMX R25, R26, R15, R16, PT ;  /* 0x0000000f1a197246 */ /* 0x000fe20003800110 */
[----:B------:R-:W3:Y:S04]  /*0950*/  LDS R14, [R2+0xb00] ;  /* 0x000b0000020e7984 */ /* 0x000ee80000000800 */
[----:B------:R-:W4:Y:S01]  /*0960*/  LDS R18, [R2+0xb80] ;  /* 0x000b800002127984 */ /* 0x000f220000000800 */
[----:B-1----:R-:W-:-:S03]  /*0970*/  VIADD R0, R0, 0x40 ;  /* 0x0000004000007836 */ /* 0x002fc60000000000 */
[----:B------:R-:W1:Y:S04]  /*0980*/  LDS R15, [R2+0xc80] ;  /* 0x000c8000020f7984 */ /* 0x000e680000000800 */
[----:B------:R-:W1:Y:S04]  /*0990*/  LDS R26, [R2+0xd00] ;  /* 0x000d0000021a7984 */ /* 0x000e680000000800 */
[----:B------:R0:W1:Y:S02]  /*09a0*/  LDS R16, [R2+0xd80] ;  /* 0x000d800002107984 */ /* 0x0000640000000800 */
[----:B0-----:R-:W-:Y:S01]  /*09b0*/  VIADD R2, R2, 0x1000 ;  /* 0x0000100002027836 */ /* 0x001fe20000000000 */
[----:B------:R-:W-:-:S02]  /*09c0*/  VIADDMNMX R12, R3, R4, R12, PT ;  /* 0x00000004030c7246 */ /* 0x000fc4000380010c */
[----:B------:R-:W-:Y:S02]  /*09d0*/  VIADDMNMX R19, R13, R4, R19, PT ;  /* 0x000000040d137246 */ /* 0x000fe40003800113 */
[-C--:B--2---:R-:W-:Y:S02]  /*09e0*/  VIADDMNMX R24, R3, R8.reuse, R24, PT ;  /* 0x0000000803187246 */ /* 0x084fe40003800118 */
[----:B------:R-:W-:Y:S02]  /*09f0*/  VIADDMNMX R8, R13, R8, R25, PT ;  /* 0x000000080d087246 */ /* 0x000fe40003800119 */
[C---:B---3--:R-:W-:Y:S02]  /*0a00*/  VIADDMNMX R12, R14.reuse, R5, R12, PT ;  /* 0x000000050e0c7246 */ /* 0x048fe4000380010c */
[----:B------:R-:W-:Y:S02]  /*0a10*/  VIADDMNMX R24, R14, R9, R24, PT ;  /* 0x000000090e187246 */ /* 0x000fe40003800118 */
[----:B----4-:R-:W-:-:S02]  /*0a20*/  VIADDMNMX R19, R18, R5, R19, PT ;  /* 0x0000000512137246 */ /* 0x010fc40003800113 */
[----:B------:R-:W-:Y:S02]  /*0a30*/  VIADDMNMX R8, R18, R9, R8, PT ;  /* 0x0000000912087246 */ /* 0x000fe40003800108 */
[C---:B------:R-:W-:Y:S02]  /*0a40*/  VIADDMNMX R12, R17.reuse, R6, R12, PT ;  /* 0x00000006110c7246 */ /* 0x040fe4000380010c */
[----:B------:R-:W-:Y:S02]  /*0a50*/  VIADDMNMX R24, R17, R10, R24, PT ;  /* 0x0000000a11187246 */ /* 0x000fe40003800118 */
[C---:B-1----:R-:W-:Y:S02]  /*0a60*/  VIADDMNMX R19, R15.reuse, R6, R19, PT ;  /* 0x000000060f137246 */ /* 0x042fe40003800113 */
[----:B------:R-:W-:Y:S02]  /*0a70*/  VIADDMNMX R8, R15, R10, R8, PT ;  /* 0x0000000a0f087246 */ /* 0x000fe40003800108 */
[----:B------:R-:W-:-:S02]  /*0a80*/  VIADDMNMX R3, R26, R7, R12, PT ;  /* 0x000000071a037246 */ /* 0x000fc4000380010c */
[----:B------:R-:W-:Y:S02]  /*0a90*/  VIADDMNMX R9, R26, R11, R24, PT ;  /* 0x0000000b1a097246 */ /* 0x000fe40003800118 */
[C---:B------:R-:W-:Y:S02]  /*0aa0*/  VIADDMNMX R7, R16.reuse, R7, R19, PT ;  /* 0x0000000710077246 */ /* 0x040fe40003800113 */
[----:B------:R-:W-:Y:S01]  /*0ab0*/  VIADDMNMX R11, R16, R11, R8, PT ;  /* 0x0000000b100b7246 */ /* 0x000fe20003800108 */
[----:B------:R-:W-:Y:S06]  /*0ac0*/  BRA.U UP0, `(.L_x_0) ;  /* 0xfffffff9004c7547 */ /* 0x000fec000b83ffff */
[----:B------:R-:W-:Y:S04]  /*0ad0*/  STG.E desc[UR8][R22.64], R3 ;  /* 0x0000000316007986 */ /* 0x000fe8000c101908 */
[----:B------:R-:W-:Y:S04]  /*0ae0*/  STG.E desc[UR8][R20.64], R9 ;  /* 0x0000000914007986 */ /* 0x000fe8000c101908 */
[----:B------:R-:W-:Y:S04]  /*0af0*/  STG.E desc[UR8][R22.64+0x80], R7 ;  /* 0x0000800716007986 */ /* 0x000fe8000c101908 */
[----:B------:R-:W-:Y:S01]  /*0b00*/  STG.E desc[UR8][R20.64+0x80], R11 ;  /* 0x0000800b14007986 */ /* 0x000fe2000c101908 */
[----:B------:R-:W-:Y:S05]  /*0b10*/  EXIT ;  /* 0x000000000000794d */ /* 0x000fea0003800000 */
.L_x_1:
[----:B------:R-:W-:-:S00]  /*0b20*/  BRA `(.L_x_1) ;  /* 0xfffffffc00fc7947 */ /* 0x000fc0000383ffff */
[----:B------:R-:W-:-:S00]  /*0b30*/  NOP ;  /* 0x0000000000007918 */ /* 0x000fc00000000000 */
        /* <DEDUP_REMOVED lines=12> */
.L_x_6:


//--------------------- .text._Z4cal2iPii         --------------------------
	.section	.text._Z4cal2iPii,"ax",@progbits
	.align	128
        .global         _Z4cal2iPii
        .type           _Z4cal2iPii,@function
        .size           _Z4cal2iPii,(.L_x_7 - _Z4cal2iPii)
        .other          _Z4cal2iPii,@"STO_CUDA_ENTRY STV_DEFAULT"
_Z4cal2iPii:
.text._Z4cal2iPii:
[----:B------:R-:W-:Y:S01]  /*0000*/  LDC R1, c[0x0][0x37c] ;  /* 0x0000df00ff017b82 */ /* 0x000fe20000000800 */
[----:B------:R-:W0:Y:S07]  /*0010*/  S2R R4, SR_CTAID.Y ;  /* 0x0000000000047919 */ /* 0x000e2e0000002600 */
[----:B------:R-:W0:Y:S02]  /*0020*/  LDC R5, c[0x0][0x380] ;  /* 0x0000e000ff057b82 */ /* 0x000e240000000800 */
[----:B0-----:R-:W-:-:S13]  /*0030*/  ISETP.NE.AND P0, PT, R4, R5, PT ;  /* 0x000000050400720c */ /* 0x001fda0003f05270 */
[----:B------:R-:W-:Y:S05]  /*0040*/  @!P0 EXIT ;  /* 0x000000000000894d */ /* 0x000fea0003800000 */
[----:B------:R-:W0:Y:S01]  /*0050*/  S2R R0, SR_TID.Y ;  /* 0x0000000000007919 */ /* 0x000e220000002200 */
[----:B------:R-:W1:Y:S01]  /*0060*/  LDC R6, c[0x0][0x390] ;  /* 0x0000e400ff067b82 */ /* 0x000e620000000800 */
[----:B------:R-:W2:Y:S01]  /*0070*/  LDCU.64 UR8, c[0x0][0x358] ;  /* 0x00006b00ff0877ac */ /* 0x000ea20008000a00 */
[----:B------:R-:W3:Y:S06]  /*0080*/  S2R R11, SR_TID.X ;  /* 0x00000000000b7919 */ /* 0x000eec0000002100 */
[----:B------:R-:W4:Y:S01]  /*0090*/  LDC.64 R8, c[0x0][0x388] ;  /* 0x0000e200ff087b82 */ /* 0x000f220000000a00 */
[----:B0-----:R-:W-:-:S02]  /*00a0*/  IMAD R3, R5, 0x40, R0 ;  /* 0x0000004005037824 */ /* 0x001fc400078e0200 */
[----:B---3--:R-:W-:Y:S02]  /*00b0*/  IMAD R2, R5, 0x40, R11 ;  /* 0x0000004005027824 */ /* 0x008fe400078e020b */
[CC--:B-1----:R-:W-:Y:S02]  /*00c0*/  IMAD R5, R3.reuse, R6.reuse, RZ ;  /* 0x0000000603057224 */ /* 0x0c2fe400078e02ff */
[----:B------:R-:W-:Y:S01]  /*00d0*/  IMAD R21, R3, R6, R2 ;  /* 0x0000000603157224 */ /* 0x000fe200078e0202 */
[----:B------:R-:W-:Y:S01]  /*00e0*/  LEA R3, R4, R0, 0x6 ;  /* 0x0000000004037211 */ /* 0x000fe200078e30ff */
[----:B------:R-:W-:Y:S01]  /*00f0*/  IMAD R7, R6, 0x20, R5 ;  /* 0x0000002006077824 */ /* 0x000fe200078e0205 */
[----:B------:R-:W-:Y:S01]  /*0100*/  LEA R4, R4, R11, 0x6 ;  /* 0x0000000b04047211 */ /* 0x000fe200078e30ff */
[----:B----4-:R-:W-:-:S04]  /*0110*/  IMAD.WIDE R20, R21, 0x4, R8 ;  /* 0x0000000415147825 */ /* 0x010fc800078e0208 */
[----:B------:R-:W-:Y:S01]  /*0120*/  IMAD R3, R3, R6, R2 ;  /* 0x0000000603037224 */ /* 0x000fe200078e0202 */
[----:B------:R-:W-:Y:S01]  /*0130*/  IADD3 R23, PT, PT, R4, R7, RZ ;  /* 0x0000000704177210 */ /* 0x000fe20007ffe0ff */
[----:B------:R-:W-:Y:S01]  /*0140*/  IMAD.IADD R15, R2, 0x1, R7 ;  /* 0x00000001020f7824 */ /* 0x000fe200078e0207 */
[----:B--2---:R-:W2:Y:S01]  /*0150*/  LDG.E R12, desc[UR8][R20.64] ;  /* 0x00000008140c7981 */ /* 0x004ea2000c1e1900 */
[----:B------:R-:W-:Y:S02]  /*0160*/  IMAD R17, R6, 0x20, R3 ;  /* 0x0000002006117824 */ /* 0x000fe400078e0203 */
[----:B------:R-:W-:Y:S01]  /*0170*/  IMAD.IADD R19, R4, 0x1, R5 ;  /* 0x0000000104137824 */ /* 0x000fe200078e0205 */
[----:B------:R-:W3:Y:S01]  /*0180*/  LDG.E R13, desc[UR8][R20.64+0x80] ;  /* 0x00008008140d7981 */ /* 0x000ee2000c1e1900 */
[----:B------:R-:W-:-:S04]  /*0190*/  IMAD.WIDE R14, R15, 0x4, R8 ;  /* 0x000000040f0e7825 */ /* 0x000fc800078e0208 */
[--C-:B------:R-:W-:Y:S01]  /*01a0*/  IMAD.WIDE R2, R3, 0x4, R8.reuse ;  /* 0x0000000403027825 */ /* 0x100fe200078e0208 */
[----:B------:R-:W4:Y:S03]  /*01b0*/  LDG.E R16, desc[UR8][R14.64] ;  /* 0x000000080e107981 */ /* 0x000f26000c1e1900 */
[--C-:B------:R-:W-:Y:S01]  /*01c0*/  IMAD.WIDE R4, R17, 0x4, R8.reuse ;  /* 0x0000000411047825 */ /* 0x100fe200078e0208 */
[----:B------:R0:W5:Y:S03]  /*01d0*/  LDG.E R18, desc[UR8][R14.64+0x80] ;  /* 0x000080080e127981 */ /* 0x000166000c1e1900 */
[--C-:B------:R-:W-:Y:S01]  /*01e0*/  IMAD.WIDE R6, R19, 0x4, R8.reuse ;  /* 0x0000000413067825 */ /* 0x100fe200078e0208 */
[----:B------:R-:W5:Y:S03]  /*01f0*/  LDG.E R17, desc[UR8][R2.64] ;  /* 0x0000000802117981 */ /* 0x000f66000c1e1900 */
[----:B------:R-:W-:Y:S01]  /*0200*/  IMAD.WIDE R8, R23, 0x4, R8 ;  /* 0x0000000417087825 */ /* 0x000fe200078e0208 */
[----:B------:R-:W5:Y:S04]  /*0210*/  LDG.E R25, desc[UR8][R2.64+0x80] ;  /* 0x0000800802197981 */ /* 0x000f68000c1e1900 */
[----:B------:R-:W5:Y:S04]  /*0220*/  LDG.E R23, desc[UR8][R4.64] ;  /* 0x0000000804177981 */ /* 0x000f68000c1e1900 */
[----:B------:R-:W5:Y:S04]  /*0230*/  LDG.E R27, desc[UR8][R4.64+0x80] ;  /* 0x00008008041b7981 */ /* 0x000f68000c1e1900 */
[----:B------:R-:W5:Y:S04]  /*0240*/  LDG.E R24, desc[UR8][R6.64] ;  /* 0x0000000806187981 */ /* 0x000f68000c1e1900 */
[----:B------:R-:W5:Y:S04]  /*0250*/  LDG.E R26, desc[UR8][R8.64] ;  /* 0x00000008081a7981 */ /* 0x000f68000c1e1900 */
[----:B------:R-:W5:Y:S04]  /*0260*/  LDG.E R20, desc[UR8][R6.64+0x80] ;  /* 0x0000800806147981 */ /* 0x000f68000c1e1900 */
[----:B------:R-:W5:Y:S01]  /*0270*/  LDG.E R22, desc[UR8][R8.64+0x80] ;  /* 0x0000800808167981 */ /* 0x000f62000c1e1900 */
[----:B------:R-:W1:Y:S01]  /*0280*/  S2UR UR6, SR_CgaCtaId ;  /* 0x00000000000679c3 */ /* 0x000e620000008800 */
[----:B------:R-:W-:Y:S01]  /*0290*/  UMOV UR4, 0x400 ;  /* 0x0000040000047882 */ /* 0x000fe20000000000 */
[----:B0-----:R-:W-:Y:S01]  /*02a0*/  IMAD.SHL.U32 R15, R0, 0x40, RZ ;  /* 0x00000040000f7824 */ /* 0x001fe200078e00ff */
[----:B------:R-:W-:-:S03]  /*02b0*/  UIADD3 UR5, UPT, UPT, UR4, 0x4000, URZ ;  /* 0x0000400004057890 */ /* 0x000fc6000fffe0ff */
[----:B------:R-:W-:Y:S01]  /*02c0*/  IMAD.IADD R19, R15, 0x1, R11 ;  /* 0x000000010f137824 */ /* 0x000fe200078e020b */
[----:B------:R-:W-:Y:S01]  /*02d0*/  IADD3 R14, PT, PT, R11, R0, RZ ;  /* 0x000000000b0e7210 */ /* 0x000fe20007ffe0ff */
[----:B-1----:R-:W-:Y:S02]  /*02e0*/  ULEA UR7, UR6, UR4, 0x18 ;  /* 0x0000000406077291 */ /* 0x002fe4000f8ec0ff */
[----:B------:R-:W-:Y:S02]  /*02f0*/  UIADD3 UR4, UPT, UPT, UR4, 0x8000, URZ ;  /* 0x0000800004047890 */ /* 0x000fe4000fffe0ff */
[----:B------:R-:W-:Y:S02]  /*0300*/  ULEA UR5, UR6, UR5, 0x18 ;  /* 0x0000000506057291 */ /* 0x000fe4000f8ec0ff */
[----:B------:R-:W-:Y:S01]  /*0310*/  ULEA UR4, UR6, UR4, 0x18 ;  /* 0x0000000406047291 */ /* 0x000fe2000f8ec0ff */
[----:B------:R-:W-:-:S03]  /*0320*/  LEA R21, R19, UR7, 0x2 ;  /* 0x0000000713157c11 */ /* 0x000fc6000f8e10ff */
[C---:B------:R-:W-:Y:S02]  /*0330*/  LEA R10, R19.reuse, UR5, 0x2 ;  /* 0x00000005130a7c11 */ /* 0x040fe4000f8e10ff */
[----:B------:R-:W-:Y:S02]  /*0340*/  LEA R11, R19, UR4, 0x2 ;  /* 0x00000004130b7c11 */ /* 0x000fe4000f8e10ff */
[----:B------:R-:W-:Y:S01]  /*0350*/  LOP3.LUT R15, R15, 0x1f, R14, 0xf8, !PT ;  /* 0x0000001f0f0f7812 */ /* 0x000fe200078ef80e */
[----:B------:R-:W-:-:S05]  /*0360*/  IMAD.SHL.U32 R14, R14, 0x4, RZ ;  /* 0x000000040e0e7824 */ /* 0x000fca00078e00ff */
[----:B------:R-:W-:Y:S01]  /*0370*/  LOP3.LUT R14, R14, 0x7c, RZ, 0xc0, !PT ;  /* 0x0000007c0e0e7812 */ /* 0x000fe200078ec0ff */
[----:B--2---:R0:W-:Y:S04]  /*0380*/  STS [R21], R12 ;  /* 0x0000000c15007388 */ /* 0x0041e80000000800 */
[----:B---3--:R1:W-:Y:S04]  /*0390*/  STS [R21+0x80], R13 ;  /* 0x0000800d15007388 */ /* 0x0083e80000000800 */
[----:B----4-:R-:W-:Y:S04]  /*03a0*/  STS [R21+0x2000], R16 ;  /* 0x0020001015007388 */ /* 0x010fe80000000800 */
[----:B-----5:R-:W-:Y:S04]  /*03b0*/  STS [R21+0x2080], R18 ;  /* 0x0020801215007388 */ /* 0x020fe80000000800 */
[----:B------:R-:W-:Y:S04]  /*03c0*/  STS [R10], R17 ;  /* 0x000000110a007388 */ /* 0x000fe80000000800 */
[----:B------:R-:W-:Y:S04]  /*03d0*/  STS [R10+0x80], R25 ;  /* 0x000080190a007388 */ /* 0x000fe80000000800 */
[----:B------:R-:W-:Y:S04]  /*03e0*/  STS [R10+0x2000], R23 ;  /* 0x002000170a007388 */ /* 0x000fe80000000800 */
[----:B------:R-:W-:Y:S04]  /*03f0*/  STS [R10+0x2080], R27 ;  /* 0x0020801b0a007388 */ /* 0x000fe80000000800 */
[----:B------:R2:W-:Y:S04]  /*0400*/  STS [R11], R24 ;  /* 0x000000180b007388 */ /* 0x0005e80000000800 */
[----:B------:R-:W-:Y:S04]  /*0410*/  STS [R11+0x2000], R26 ;  /* 0x0020001a0b007388 */ /* 0x000fe80000000800 */
[----:B------:R-:W-:Y:S04]  /*0420*/  STS [R11+0x80], R20 ;  /* 0x000080140b007388 */ /* 0x000fe80000000800 */
[----:B------:R3:W-:Y:S01]  /*0430*/  STS [R11+0x2080], R22 ;  /* 0x002080160b007388 */ /* 0x0007e20000000800 */
[C---:B0-----:R-:W-:Y:S01]  /*0440*/  LEA R12, R15.reuse, UR5, 0x2 ;  /* 0x000000050f0c7c11 */ /* 0x041fe2000f8e10ff */
[----:B------:R-:W-:Y:S01]  /*0450*/  BAR.SYNC.DEFER_BLOCKING 0x0 ;  /* 0x0000000000007b1d */ /* 0x000fe20000010000 */
[----:B-1----:R-:W-:-:S05]  /*0460*/  LEA R13, R15, UR4, 0x2 ;  /* 0x000000040f0d7c11 */ /* 0x002fca000f8e10ff */
[----:B------:R0:W1:Y:S04]  /*0470*/  LDS R15, [R12] ;  /* 0x000000000c0f7984 */ /* 0x0000680000000800 */
[----:B------:R0:W4:Y:S04]  /*0480*/  LDS R16, [R12+0x2000] ;  /* 0x002000000c107984 */ /* 0x0001280000000800 */
[----:B------:R0:W0:Y:S04]  /*0490*/  LDS R17, [R12+0x80] ;  /* 0x000080000c117984 */ /* 0x0000280000000800 */
[----:B------:R0:W0:Y:S04]  /*04a0*/  LDS R18, [R12+0x2080] ;  /* 0x002080000c127984 */ /* 0x0000280000000800 */
[----:B------:R0:W0:Y:S04]  /*04b0*/  LDS R19, [R13] ;  /* 0x000000000d137984 */ /* 0x0000280000000800 */
[----:B------:R0:W0:Y:S04]  /*04c0*/  LDS R21, [R13+0x2000] ;  /* 0x002000000d157984 */ /* 0x0000280000000800 */
[----:B------:R0:W0:Y:S04]  /*04d0*/  LDS R23, [R13+0x80] ;  /* 0x000080000d177984 */ /* 0x0000280000000800 */
[----:B------:R0:W0:Y:S01]  /*04e0*/  LDS R20, [R13+0x2080] ;  /* 0x002080000d147984 */ /* 0x0000220000000800 */
[----:B--2---:R-:W-:-:S02]  /*04f0*/  LOP3.LUT R24, R14, 0x80, RZ, 0xfc, !PT ;  /* 0x000000800e187812 */ /* 0x004fc400078efcff */
[C---:B------:R-:W-:Y:S02]  /*0500*/  LEA R14, R0.reuse, UR7, 0x8 ;  /* 0x00000007000e7c11 */ /* 0x040fe4000f8e40ff */
[----:B------:R-:W-:Y:S01]  /*0510*/  LEA R0, R0, UR5, 0x8 ;  /* 0x0000000500007c11 */ /* 0x000fe2000f8e40ff */
[C---:B---3--:R-:W-:Y:S01]  /*0520*/  VIADD R22, R24.reuse, UR4 ;  /* 0x0000000418167c36 */ /* 0x048fe20008000000 */
[----:B------:R-:W-:Y:S01]  /*0530*/  IADD3 R24, PT, PT, R24, UR7, RZ ;  /* 0x0000000718187c10 */ /* 0x000fe2000fffe0ff */
[----:B------:R-:W-:-:S06]  /*0540*/  UMOV UR4, 0x2000 ;  /* 0x0000200000047882 */ /* 0x000fcc0000000000 */
.L_x_2:
[----:B------:R-:W-:Y:S04]  /*0550*/  LDS R25, [R0+UR4+-0x2000] ;  /* 0xffe0000400197984 */ /* 0x000fe80008000800 */
[----:B--2---:R-:W2:Y:S02]  /*0560*/  LDS R26, [R24+-0x80] ;  /* 0xffff8000181a7984 */ /* 0x004ea40000000800 */
[----:B--2---:R-:W-:-:S05]  /*0570*/  IMAD.IADD R27, R25, 0x1, R26 ;  /* 0x00000001191b7824 */ /* 0x004fca00078e021a */
[----:B-1----:R-:W-:-:S13]  /*0580*/  ISETP.GE.AND P0, PT, R27, R15, PT ;  /* 0x0000000f1b00720c */ /* 0x002fda0003f06270 */
[----:B------:R-:W-:Y:S01]  /*0590*/  @!P0 STS [R12], R27 ;  /* 0x0000001b0c008388 */ /* 0x000fe20000000800 */
[----:B------:R-:W-:-:S03]  /*05a0*/  @!P0 IMAD.MOV.U32 R15, RZ, RZ, R27 ;  /* 0x000000ffff0f8224 */ /* 0x000fc600078e001b */
[----:B------:R-:W1:Y:S02]  /*05b0*/  LDS R25, [R0+UR4] ;  /* 0x0000000400197984 */ /* 0x000e640008000800 */
[----:B-1----:R-:W-:-:S04]  /*05c0*/  IADD3 R29, PT, PT, R26, R25, RZ ;  /* 0x000000191a1d7210 */ /* 0x002fc80007ffe0ff */
[----:B----4-:R-:W-:-:S13]  /*05d0*/  ISETP.GE.AND P0, PT, R29, R16, PT ;  /* 0x000000101d00720c */ /* 0x010fda0003f06270 */
[----:B------:R-:W-:Y:S01]  /*05e0*/  @!P0 STS [R12+0x2000], R29 ;  /* 0x0020001d0c008388 */ /* 0x000fe20000000800 */
[----:B------:R-:W-:-:S03]  /*05f0*/  @!P0 IMAD.MOV.U32 R16, RZ, RZ, R29 ;  /* 0x000000ffff108224 */ /* 0x000fc600078e001d */
[----:B------:R-:W-:Y:S04]  /*0600*/  LDS R25, [R0+UR4+-0x2000] ;  /* 0xffe0000400197984 */ /* 0x000fe80008000800 */
[----:B------:R1:W2:Y:S02]  /*0610*/  LDS R26, [R24] ;  /* 0x00000000181a7984 */ /* 0x0002a40000000800 */
[----:B-1----:R-:W-:Y:S02]  /*0620*/  VIADD R24, R24, 0x100 ;  /* 0x0000010018187836 */ /* 0x002fe40000000000 */
[----:B--2---:R-:W-:-:S05]  /*0630*/  IMAD.IADD R28, R25, 0x1, R26 ;  /* 0x00000001191c7824 */ /* 0x004fca00078e021a */
[----:B0-----:R-:W-:-:S13]  /*0640*/  ISETP.GE.AND P0, PT, R28, R17, PT ;  /* 0x000000111c00720c */ /* 0x001fda0003f06270 */
[----:B------:R-:W-:Y:S01]  /*0650*/  @!P0 STS [R12+0x80], R28 ;  /* 0x0000801c0c008388 */ /* 0x000fe20000000800 */
[----:B------:R-:W-:-:S03]  /*0660*/  @!P0 MOV R17, R28 ;  /* 0x0000001c00118202 */ /* 0x000fc60000000f00 */
[----:B------:R-:W0:Y:S02]  /*0670*/  LDS R25, [R0+UR4] ;  /* 0x0000000400197984 */ /* 0x000e240008000800 */
[----:B0-----:R-:W-:-:S05]  /*0680*/  IMAD.IADD R25, R26, 0x1, R25 ;  /* 0x000000011a197824 */ /* 0x001fca00078e0219 */
[----:B------:R-:W-:-:S13]  /*0690*/  ISETP.GE.AND P0, PT, R25, R18, PT ;  /* 0x000000121900720c */ /* 0x000fda0003f06270 */
[----:B------:R-:W-:Y:S01]  /*06a0*/  @!P0 STS [R12+0x2080], R25 ;  /* 0x002080190c008388 */ /* 0x000fe20000000800 */
[----:B------:R-:W-:-:S03]  /*06b0*/  @!P0 MOV R18, R25 ;  /* 0x0000001900128202 */ /* 0x000fc60000000f00 */
[----:B------:R-:W-:Y:S04]  /*06c0*/  LDS R25, [R14+UR4+-0x2000] ;  /* 0xffe000040e197984 */ /* 0x000fe80008000800 */
[----:B------:R-:W0:Y:S02]  /*06d0*/  LDS R27, [R22+-0x80] ;  /* 0xffff8000161b7984 */ /* 0x000e240000000800 */
[----:B0-----:R-:W-:-:S05]  /*06e0*/  IMAD.IADD R29, R25, 0x1, R27 ;  /* 0x00000001191d7824 */ /* 0x001fca00078e021b */
[----:B------:R-:W-:-:S13]  /*06f0*/  ISETP.GE.AND P0, PT, R29, R19, PT ;  /* 0x000000131d00720c */ /* 0x000fda0003f06270 */
[----:B------:R-:W-:Y:S01]  /*0700*/  @!P0 STS [R13], R29 ;  /* 0x0000001d0d008388 */ /* 0x000fe20000000800 */
[----:B------:R-:W-:-:S03]  /*0710*/  @!P0 MOV R19, R29 ;  /* 0x0000001d00138202 */ /* 0x000fc60000000f00 */
[----:B------:R-:W-:Y:S04]  /*0720*/  @!P0 LDS R27, [R22+-0x80] ;  /* 0xffff8000161b8984 */ /* 0x000fe80000000800 */
[----:B------:R-:W0:Y:S01]  /*0730*/  LDS R26, [R14+UR4] ;  /* 0x000000040e1a7984 */ /* 0x000e220008000800 */
[----:B------:R-:W-:-:S04]  /*0740*/  UIADD3 UR4, UPT, UPT, UR4, 0x4, URZ ;  /* 0x0000000404047890 */ /* 0x000fc8000fffe0ff */
[----:B------:R-:W-:Y:S01]  /*0750*/  UISETP.NE.AND UP0, UPT, UR4, 0x2100, UPT ;  /* 0x000021000400788c */ /* 0x000fe2000bf05270 */
[----:B0-----:R-:W-:-:S05]  /*0760*/  IMAD.IADD R28, R26, 0x1, R27 ;  /* 0x000000011a1c7824 */ /* 0x001fca00078e021b */
[----:B------:R-:W-:-:S13]  /*0770*/  ISETP.GE.AND P0, PT, R28, R21, PT ;  /* 0x000000151c00720c */ /* 0x000fda0003f06270 */
[----:B------:R-:W-:Y:S01]  /*0780*/  @!P0 STS [R13+0x2000], R28 ;  /* 0x0020001c0d008388 */ /* 0x000fe20000000800 */
[----:B------:R-:W-:-:S03]  /*0790*/  @!P0 MOV R21, R28 ;  /* 0x0000001c00158202 */ /* 0x000fc60000000f00 */
[----:B------:R-:W0:Y:S02]  /*07a0*/  LDS R27, [R22] ;  /* 0x00000000161b7984 */ /* 0x000e240000000800 */
[----:B0-----:R-:W-:-:S05]  /*07b0*/  IMAD.IADD R25, R25, 0x1, R27 ;  /* 0x0000000119197824 */ /* 0x001fca00078e021b */
[----:B------:R-:W-:-:S13]  /*07c0*/  ISETP.GE.AND P0, PT, R25, R23, PT ;  /* 0x000000171900720c */ /* 0x000fda0003f06270 */
[----:B------:R-:W-:Y:S01]  /*07d0*/  @!P0 STS [R13+0x80], R25 ;  /* 0x000080190d008388 */ /* 0x000fe20000000800 */
[----:B------:R-:W-:-:S03]  /*07e0*/  @!P0 IMAD.MOV.U32 R23, RZ, RZ, R25 ;  /* 0x000000ffff178224 */ /* 0x000fc600078e0019 */
[----:B------:R0:W1:Y:S02]  /*07f0*/  @!P0 LDS R27, [R22] ;  /* 0x00000000161b8984 */ /* 0x0000640000000800 */
[----:B0-----:R-:W-:Y:S02]  /*0800*/  IADD3 R22, PT, PT, R22, 0x100, RZ ;  /* 0x0000010016167810 */ /* 0x001fe40007ffe0ff */
[----:B-1----:R-:W-:-:S04]  /*0810*/  IADD3 R26, PT, PT, R26, R27, RZ ;  /* 0x0000001b1a1a7210 */ /* 0x002fc80007ffe0ff */
[----:B------:R-:W-:-:S13]  /*0820*/  ISETP.GE.AND P1, PT, R26, R20, PT ;  /* 0x000000141a00720c */ /* 0x000fda0003f26270 */
[----:B------:R2:W-:Y:S01]  /*0830*/  @!P1 STS [R13+0x2080], R26 ;  /* 0x0020801a0d009388 */ /* 0x0005e20000000800 */
[----:B------:R-:W-:Y:S01]  /*0840*/  @!P1 MOV R20, R26 ;  /* 0x0000001a00149202 */ /* 0x000fe20000000f00 */
[----:B------:R-:W-:Y:S06]  /*0850*/  BRA.U UP0, `(.L_x_2) ;  /* 0xfffffffd003c7547 */ /* 0x000fec000b83ffff */
[----:B--2---:R-:W0:Y:S04]  /*0860*/  LDS R13, [R10] ;  /* 0x000000000a0d7984 */ /* 0x004e280000000800 */
[----:B------:R-:W1:Y:S04]  /*0870*/  LDS R15, [R10+0x2000] ;  /* 0x002000000a0f7984 */ /* 0x000e680000000800 */
[----:B------:R-:W2:Y:S04]  /*0880*/  LDS R17, [R10+0x80] ;  /* 0x000080000a117984 */ /* 0x000ea80000000800 */
[----:B------:R-:W3:Y:S04]  /*0890*/  LDS R19, [R10+0x2080] ;  /* 0x002080000a137984 */ /* 0x000ee80000000800 */
[----:B------:R-:W4:Y:S04]  /*08a0*/  LDS R21, [R11] ;  /* 0x000000000b157984 */ /* 0x000f280000000800 */
[----:B------:R-:W5:Y:S04]  /*08b0*/  LDS R23, [R11+0x2000] ;  /* 0x002000000b177984 */ /* 0x000f680000000800 */
[----:B------:R-:W5:Y:S04]  /*08c0*/  LDS R25, [R11+0x80] ;  /* 0x000080000b197984 */ /* 0x000f680000000800 */
[----:B------:R-:W5:Y:S04]  /*08d0*/  LDS R27, [R11+0x2080] ;  /* 0x002080000b1b7984 */ /* 0x000f680000000800 */
[----:B0-----:R-:W-:Y:S04]  /*08e0*/  STG.E desc[UR8][R2.64], R13 ;  /* 0x0000000d02007986 */ /* 0x001fe8000c101908 */
[----:B-1----:R-:W-:Y:S04]  /*08f0*/  STG.E desc[UR8][R4.64], R15 ;  /* 0x0000000f04007986 */ /* 0x002fe8000c101908 */
[----:B--2---:R-:W-:Y:S04]  /*0900*/  STG.E desc[UR8][R2.64+0x80], R17 ;  /* 0x0000801102007986 */ /* 0x004fe8000c101908 */
[----:B---3--:R-:W-:Y:S04]  /*0910*/  STG.E desc[UR8][R4.64+0x80], R19 ;  /* 0x0000801304007986 */ /* 0x008fe8000c101908 */
[----:B----4-:R-:W-:Y:S04]  /*0920*/  STG.E desc[UR8][R6.64], R21 ;  /* 0x0000001506007986 */ /* 0x010fe8000c101908 */
[----:B-----5:R-:W-:Y:S04]  /*0930*/  STG.E desc[UR8][R8.64], R23 ;  /* 0x0000001708007986 */ /* 0x020fe8000c101908 */
[----:B------:R-:W-:Y:S04]  /*0940*/  STG.E desc[UR8][R6.64+0x80], R25 ;  /* 0x0000801906007986 */ /* 0x000fe8000c101908 */
[----:B------:R-:W-:Y:S01]  /*0950*/  STG.E desc[UR8][R8.64+0x80], R27 ;  /* 0x0000801b08007986 */ /* 0x000fe2000c101908 */
[----:B------:R-:W-:Y:S05]  /*0960*/  EXIT ;  /* 0x000000000000794d */ /* 0x000fea0003800000 */
.L_x_3:
        /* <DEDUP_REMOVED lines=9> */
.L_x_7:


//--------------------- .text._Z4cal1iPii         --------------------------
	.section	.text._Z4cal1iPii,"ax",@progbits
	.align	128
        .global         _Z4cal1iPii
        .type           _Z4cal1iPii,@function
        .size           _Z4cal1iPii,(.L_x_8 - _Z4cal1iPii)
        .other          _Z4cal1iPii,@"STO_CUDA_ENTRY STV_DEFAULT"
_Z4cal1iPii:
.text._Z4cal1iPii:
[----:B------:R-:W-:Y:S01]  /*0000*/  LDC R1, c[0x0][0x37c] ;  /* 0x0000df00ff017b82 */ /* 0x000fe20000000800 */
[----:B------:R-:W0:Y:S07]  /*0010*/  S2R R17, SR_TID.X ;  /* 0x0000000000117919 */ /* 0x000e2e0000002100 */
[----:B------:R-:W0:Y:S01]  /*0020*/  LDC R3, c[0x0][0x380] ;  /* 0x0000e000ff037b82 */ /* 0x000e220000000800 */
[----:B------:R-:W1:Y:S01]  /*0030*/  LDCU.64 UR6, c[0x0][0x358] ;  /* 0x00006b00ff0677ac */ /* 0x000e620008000a00 */
[----:B------:R-:W2:Y:S06]  /*0040*/  S2R R12, SR_TID.Y ;  /* 0x00000000000c7919 */ /* 0x000eac0000002200 */
[----:B------:R-:W3:Y:S08]  /*0050*/  LDC R2, c[0x0][0x390] ;  /* 0x0000e400ff027b82 */ /* 0x000ef00000000800 */
[----:B------:R-:W4:Y:S01]  /*0060*/  LDC.64 R4, c[0x0][0x388] ;  /* 0x0000e200ff047b82 */ /* 0x000f220000000a00 */
[----:B0-----:R-:W-:-:S02]  /*0070*/  IMAD R0, R3, 0x40, R17 ;  /* 0x0000004003007824 */ /* 0x001fc400078e0211 */
[----:B--2---:R-:W-:-:S04]  /*0080*/  IMAD R3, R3, 0x40, R12 ;  /* 0x0000004003037824 */ /* 0x004fc800078e020c */
[----:B---3--:R-:W-:-:S04]  /*0090*/  IMAD R3, R3, R2, R0 ;  /* 0x0000000203037224 */ /* 0x008fc800078e0200 */
[----:B------:R-:W-:Y:S02]  /*00a0*/  IMAD R7, R2, 0x20, R3 ;  /* 0x0000002002077824 */ /* 0x000fe400078e0203 */
[----:B----4-:R-:W-:-:S04]  /*00b0*/  IMAD.WIDE R2, R3, 0x4, R4 ;  /* 0x0000000403027825 */ /* 0x010fc800078e0204 */
[----:B------:R-:W-:Y:S01]  /*00c0*/  IMAD.WIDE R4, R7, 0x4, R4 ;  /* 0x0000000407047825 */ /* 0x000fe200078e0204 */
[----:B-1----:R-:W2:Y:S04]  /*00d0*/  LDG.E R13, desc[UR6][R2.64+0x80] ;  /* 0x00008006020d7981 */ /* 0x002ea8000c1e1900 */
[----:B------:R-:W3:Y:S04]  /*00e0*/  LDG.E R7, desc[UR6][R2.64] ;  /* 0x0000000602077981 */ /* 0x000ee8000c1e1900 */
[----:B------:R-:W4:Y:S04]  /*00f0*/  LDG.E R11, desc[UR6][R4.64] ;  /* 0x00000006040b7981 */ /* 0x000f28000c1e1900 */
[----:B------:R-:W5:Y:S01]  /*0100*/  LDG.E R15, desc[UR6][R4.64+0x80] ;  /* 0x00008006040f7981 */ /* 0x000f62000c1e1900 */
[----:B------:R-:W0:Y:S01]  /*0110*/  S2R R9, SR_CgaCtaId ;  /* 0x0000000000097919 */ /* 0x000e220000008800 */
[----:B------:R-:W-:-:S02]  /*0120*/  MOV R0, 0x400 ;  /* 0x0000040000007802 */ /* 0x000fc40000000f00 */
[----:B------:R-:W-:Y:S02]  /*0130*/  SHF.L.U32 R6, R12, 0x6, RZ ;  /* 0x000000060c067819 */ /* 0x000fe400000006ff */
[----:B0-----:R-:W-:-:S03]  /*0140*/  LEA R9, R9, R0, 0x18 ;  /* 0x0000000009097211 */ /* 0x001fc600078ec0ff */
[----:B------:R-:W-:-:S04]  /*0150*/  IMAD.IADD R0, R6, 0x1, R17 ;  /* 0x0000000106007824 */ /* 0x000fc800078e0211 */
[----:B------:R-:W-:Y:S01]  /*0160*/  IMAD R0, R0, 0x4, R9 ;  /* 0x0000000400007824 */ /* 0x000fe200078e0209 */
[----:B------:R-:W-:-:S05]  /*0170*/  IADD3 R17, PT, PT, R17, R12, RZ ;  /* 0x0000000c11117210 */ /* 0x000fca0007ffe0ff */
[----:B------:R-:W-:Y:S01]  /*0180*/  IMAD.SHL.U32 R8, R17, 0x4, RZ ;  /* 0x0000000411087824 */ /* 0x000fe200078e00ff */
[----:B------:R-:W-:-:S04]  /*0190*/  LOP3.LUT R6, R6, 0x1f, R17, 0xf8, !PT ;  /* 0x0000001f06067812 */ /* 0x000fc800078ef811 */
[----:B------:R-:W-:Y:S01]  /*01a0*/  LOP3.LUT R10, R8, 0x7c, RZ, 0xc0, !PT ;  /* 0x0000007c080a7812 */ /* 0x000fe200078ec0ff */
[----:B------:R-:W-:Y:S01]  /*01b0*/  IMAD R8, R12, 0x100, R9 ;  /* 0x000001000c087824 */ /* 0x000fe200078e0209 */
[----:B------:R-:W-:-:S03]  /*01c0*/  LEA R6, R6, R9, 0x2 ;  /* 0x0000000906067211 */ /* 0x000fc600078e10ff */
[----:B------:R-:W-:Y:S01]  /*01d0*/  VIADD R8, R8, 0x2004 ;  /* 0x0000200408087836 */ /* 0x000fe20000000000 */
[----:B------:R-:W-:Y:S01]  /*01e0*/  UMOV UR4, 0x2000 ;  /* 0x0000200000047882 */ /* 0x000fe20000000000 */
[----:B--2---:R-:W-:Y:S04]  /*01f0*/  STS [R0+0x80], R13 ;  /* 0x0000800d00007388 */ /* 0x004fe80000000800 */
[----:B---3--:R0:W-:Y:S04]  /*0200*/  STS [R0], R7 ;  /* 0x0000000700007388 */ /* 0x0081e80000000800 */
[----:B----4-:R1:W-:Y:S04]  /*0210*/  STS [R0+0x2000], R11 ;  /* 0x0020000b00007388 */ /* 0x0103e80000000800 */
[----:B-----5:R1:W-:Y:S01]  /*0220*/  STS [R0+0x2080], R15 ;  /* 0x0020800f00007388 */ /* 0x0203e20000000800 */
[----:B0-----:R-:W-:Y:S01]  /*0230*/  IADD3 R7, PT, PT, R10, 0x100, R9 ;  /* 0x000001000a077810 */ /* 0x001fe20007ffe009 */
[----:B------:R-:W-:Y:S06]  /*0240*/  BAR.SYNC.DEFER_BLOCKING 0x0 ;  /* 0x0000000000007b1d */ /* 0x000fec0000010000 */
.L_x_4:
[----:B0-----:R-:W-:Y:S01]  /*0250*/  LDS R9, [R8+-0x2004] ;  /* 0xffdffc0008097984 */ /* 0x001fe20000000800 */
[----:B------:R-:W-:-:S03]  /*0260*/  UIADD3 UR4, UPT, UPT, UR4, 0x8, URZ ;  /* 0x0000000804047890 */ /* 0x000fc6000fffe0ff */
[----:B------:R-:W1:Y:S01]  /*0270*/  LDS R12, [R7+-0x100] ;  /* 0xffff0000070c7984 */ /* 0x000e620000000800 */
[----:B------:R-:W-:-:S03]  /*0280*/  UISETP.NE.AND UP0, UPT, UR4, 0x2100, UPT ;  /* 0x000021000400788c */ /* 0x000fc6000bf05270 */
[----:B------:R-:W0:Y:S01]  /*0290*/  LDS R10, [R6] ;  /* 0x00000000060a7984 */ /* 0x000e220000000800 */
[----:B-1----:R-:W-:-:S05]  /*02a0*/  IMAD.IADD R11, R9, 0x1, R12 ;  /* 0x00000001090b7824 */ /* 0x002fca00078e020c */
[----:B0-----:R-:W-:Y:S02]  /*02b0*/  ISETP.GE.AND P0, PT, R11, R10, PT ;  /* 0x0000000a0b00720c */ /* 0x001fe40003f06270 */
[----:B------:R-:W-:Y:S11]  /*02c0*/  LDS R10, [R6+0x2000] ;  /* 0x00200000060a7984 */ /* 0x000ff60000000800 */
[----:B------:R-:W-:Y:S04]  /*02d0*/  @!P0 STS [R6], R11 ;  /* 0x0000000b06008388 */ /* 0x000fe80000000800 */
[----:B------:R-:W-:Y:S04]  /*02e0*/  @!P0 LDS R12, [R7+-0x100] ;  /* 0xffff0000070c8984 */ /* 0x000fe80000000800 */
[----:B------:R-:W0:Y:S02]  /*02f0*/  LDS R9, [R8+-0x4] ;  /* 0xfffffc0008097984 */ /* 0x000e240000000800 */
[----:B0-----:R-:W-:-:S04]  /*0300*/  IADD3 R13, PT, PT, R9, R12, RZ ;  /* 0x0000000c090d7210 */ /* 0x001fc80007ffe0ff */
[----:B------:R-:W-:Y:S02]  /*0310*/  ISETP.GE.AND P0, PT, R13, R10, PT ;  /* 0x0000000a0d00720c */ /* 0x000fe40003f06270 */
[----:B------:R-:W-:Y:S11]  /*0320*/  LDS R10, [R6+0x80] ;  /* 0x00008000060a7984 */ /* 0x000ff60000000800 */
[----:B------:R-:W-:Y:S04]  /*0330*/  @!P0 STS [R6+0x2000], R13 ;  /* 0x0020000d06008388 */ /* 0x000fe80000000800 */
[----:B------:R-:W-:Y:S04]  /*0340*/  LDS R9, [R8+-0x2004] ;  /* 0xffdffc0008097984 */ /* 0x000fe80000000800 */
[----:B------:R-:W0:Y:S02]  /*0350*/  LDS R12, [R7+-0x80] ;  /* 0xffff8000070c7984 */ /* 0x000e240000000800 */
[----:B0-----:R-:W-:-:S05]  /*0360*/  IMAD.IADD R15, R9, 0x1, R12 ;  /* 0x00000001090f7824 */ /* 0x001fca00078e020c */
[----:B------:R-:W-:Y:S02]  /*0370*/  ISETP.GE.AND P0, PT, R15, R10, PT ;  /* 0x0000000a0f00720c */ /* 0x000fe40003f06270 */
[----:B------:R-:W-:Y:S11]  /*0380*/  LDS R10, [R6+0x2080] ;  /* 0x00208000060a7984 */ /* 0x000ff60000000800 */
[----:B------:R-:W-:Y:S04]  /*0390*/  @!P0 STS [R6+0x80], R15 ;  /* 0x0000800f06008388 */ /* 0x000fe80000000800 */
[----:B------:R-:W-:Y:S04]  /*03a0*/  @!P0 LDS R12, [R7+-0x80] ;  /* 0xffff8000070c8984 */ /* 0x000fe80000000800 */
[----:B------:R-:W0:Y:S02]  /*03b0*/  LDS R9, [R8+-0x4] ;  /* 0xfffffc0008097984 */ /* 0x000e240000000800 */
[----:B0-----:R-:W-:-:S05]  /*03c0*/  IMAD.IADD R11, R9, 0x1, R12 ;  /* 0x00000001090b7824 */ /* 0x001fca00078e020c */
[----:B------:R-:W-:-:S13]  /*03d0*/  ISETP.GE.AND P0, PT, R11, R10, PT ;  /* 0x0000000a0b00720c */ /* 0x000fda0003f06270 */
[----:B------:R-:W-:Y:S01]  /*03e0*/  @!P0 STS [R6+0x2080], R11 ;  /* 0x0020800b06008388 */ /* 0x000fe20000000800 */
[----:B------:R-:W-:Y:S06]  /*03f0*/  BAR.SYNC.DEFER_BLOCKING 0x0 ;  /* 0x0000000000007b1d */ /* 0x000fec0000010000 */
[----:B------:R-:W-:Y:S04]  /*0400*/  LDS R9, [R8+-0x2000] ;  /* 0xffe0000008097984 */ /* 0x000fe80000000800 */
[----:B------:R-:W0:Y:S04]  /*0410*/  LDS R12, [R7] ;  /* 0x00000000070c7984 */ /* 0x000e280000000800 */
[----:B------:R-:W1:Y:S01]  /*0420*/  LDS R10, [R6] ;  /* 0x00000000060a7984 */ /* 0x000e620000000800 */
[----:B0-----:R-:W-:-:S04]  /*0430*/  IADD3 R13, PT, PT, R9, R12, RZ ;  /* 0x0000000c090d7210 */ /* 0x001fc80007ffe0ff */
[----:B-1----:R-:W-:Y:S02]  /*0440*/  ISETP.GE.AND P0, PT, R13, R10, PT ;  /* 0x0000000a0d00720c */ /* 0x002fe40003f06270 */
[----:B------:R-:W-:Y:S11]  /*0450*/  LDS R10, [R6+0x2000] ;  /* 0x00200000060a7984 */ /* 0x000ff60000000800 */
[----:B------:R-:W-:Y:S04]  /*0460*/  @!P0 STS [R6], R13 ;  /* 0x0000000d06008388 */ /* 0x000fe80000000800 */
[----:B------:R-:W-:Y:S04]  /*0470*/  @!P0 LDS R12, [R7] ;  /* 0x00000000070c8984 */ /* 0x000fe80000000800 */
[----:B------:R-:W0:Y:S02]  /*0480*/  LDS R9, [R8] ;  /* 0x0000000008097984 */ /* 0x000e240000000800 */
[----:B0-----:R-:W-:-:S05]  /*0490*/  IMAD.IADD R11, R9, 0x1, R12 ;  /* 0x00000001090b7824 */ /* 0x001fca00078e020c */
[----:B------:R-:W-:Y:S02]  /*04a0*/  ISETP.GE.AND P0, PT, R11, R10, PT ;  /* 0x0000000a0b00720c */ /* 0x000fe40003f06270 */
[----:B------:R-:W-:Y:S11]  /*04b0*/  LDS R10, [R6+0x80] ;  /* 0x00008000060a7984 */ /* 0x000ff60000000800 */
[----:B------:R-:W-:Y:S04]  /*04c0*/  @!P0 STS [R6+0x2000], R11 ;  /* 0x0020000b06008388 */ /* 0x000fe80000000800 */
[----:B------:R-:W-:Y:S04]  /*04d0*/  LDS R9, [R8+-0x2000] ;  /* 0xffe0000008097984 */ /* 0x000fe80000000800 */
[----:B------:R-:W0:Y:S02]  /*04e0*/  LDS R12, [R7+0x80] ;  /* 0x00008000070c7984 */ /* 0x000e240000000800 */
[----:B0-----:R-:W-:-:S05]  /*04f0*/  IMAD.IADD R15, R9, 0x1, R12 ;  /* 0x00000001090f7824 */ /* 0x001fca00078e020c */
[----:B------:R-:W-:Y:S02]  /*0500*/  ISETP.GE.AND P0, PT, R15, R10, PT ;  /* 0x0000000a0f00720c */ /* 0x000fe40003f06270 */
[----:B------:R-:W-:Y:S11]  /*0510*/  LDS R10, [R6+0x2080] ;  /* 0x00208000060a7984 */ /* 0x000ff60000000800 */
[----:B------:R-:W-:Y:S04]  /*0520*/  @!P0 STS [R6+0x80], R15 ;  /* 0x0000800f06008388 */ /* 0x000fe80000000800 */
[----:B------:R0:W-:Y:S04]  /*0530*/  @!P0 LDS R12, [R7+0x80] ;  /* 0x00008000070c8984 */ /* 0x0001e80000000800 */
[----:B------:R1:W2:Y:S01]  /*0540*/  LDS R9, [R8] ;  /* 0x0000000008097984 */ /* 0x0002a20000000800 */
[----:B0-----:R-:W-:Y:S01]  /*0550*/  VIADD R7, R7, 0x200 ;  /* 0x0000020007077836 */ /* 0x001fe20000000000 */
[----:B-1----:R-:W-:-:S02]  /*0560*/  IADD3 R8, PT, PT, R8, 0x8, RZ ;  /* 0x0000000808087810 */ /* 0x002fc40007ffe0ff */
[----:B--2---:R-:W-:-:S04]  /*0570*/  IADD3 R9, PT, PT, R9, R12, RZ ;  /* 0x0000000c09097210 */ /* 0x004fc80007ffe0ff */
[----:B------:R-:W-:-:S13]  /*0580*/  ISETP.GE.AND P0, PT, R9, R10, PT ;  /* 0x0000000a0900720c */ /* 0x000fda0003f06270 */
[----:B------:R0:W-:Y:S01]  /*0590*/  @!P0 STS [R6+0x2080], R9 ;  /* 0x0020800906008388 */ /* 0x0001e20000000800 */
[----:B------:R-:W-:Y:S06]  /*05a0*/  BAR.SYNC.DEFER_BLOCKING 0x0 ;  /* 0x0000000000007b1d */ /* 0x000fec0000010000 */
[----:B------:R-:W-:Y:S05]  /*05b0*/  BRA.U UP0, `(.L_x_4) ;  /* 0xfffffffd00247547 */ /* 0x000fea000b83ffff */
[----:B------:R-:W1:Y:S04]  /*05c0*/  LDS R7, [R0] ;  /* 0x0000000000077984 */ /* 0x000e680000000800 */
[----:B0-----:R-:W0:Y:S04]  /*05d0*/  LDS R9, [R0+0x2000] ;  /* 0x0020000000097984 */ /* 0x001e280000000800 */
[----:B------:R-:W2:Y:S04]  /*05e0*/  LDS R11, [R0+0x80] ;  /* 0x00008000000b7984 */ /* 0x000ea80000000800 */
[----:B------:R-:W3:Y:S04]  /*05f0*/  LDS R13, [R0+0x2080] ;  /* 0x00208000000d7984 */ /* 0x000ee80000000800 */
[----:B-1----:R-:W-:Y:S04]  /*0600*/  STG.E desc[UR6][R2.64], R7 ;  /* 0x0000000702007986 */ /* 0x002fe8000c101906 */
[----:B0-----:R-:W-:Y:S04]  /*0610*/  STG.E desc[UR6][R4.64], R9 ;  /* 0x0000000904007986 */ /* 0x001fe8000c101906 */
[----:B--2---:R-:W-:Y:S04]  /*0620*/  STG.E desc[UR6][R2.64+0x80], R11 ;  /* 0x0000800b02007986 */ /* 0x004fe8000c101906 */
[----:B---3--:R-:W-:Y:S01]  /*0630*/  STG.E desc[UR6][R4.64+0x80], R13 ;  /* 0x0000800d04007986 */ /* 0x008fe2000c101906 */
[----:B------:R-:W-:Y:S05]  /*0640*/  EXIT ;  /* 0x000000000000794d */ /* 0x000fea0003800000 */
.L_x_5:
        /* <DEDUP_REMOVED lines=11> */
.L_x_8:


//--------------------- .nv.shared._Z4cal3iPii    --------------------------
	.section	.nv.shared._Z4cal3iPii,"aw",@nobits
	.sectionflags	@""
	.align	4
.nv.shared._Z4cal3iPii:
	.zero		33792


//--------------------- .nv.shared.reserved.0     --------------------------
	.section	.nv.shared.reserved.0,"aw",@nobits
	.weak		__nv_reservedSMEM_offset_0_alias
	.size		__nv_reservedSMEM_offset_0_alias, 0, 64
	.other		__nv_reservedSMEM_offset_0_alias,@"STO_CUDA_RESERVED_SHARED STV_DEFAULT"
__nv_reservedSMEM_offset_0_alias:
	.zero		0
	.zero		64


//--------------------- .nv.shared._Z4cal2iPii    --------------------------
	.section	.nv.shared._Z4cal2iPii,"aw",@nobits
	.sectionflags	@""
	.align	4
.nv.shared._Z4cal2iPii:
	.zero		50176


//--------------------- .nv.shared._Z4cal1iPii    --------------------------
	.section	.nv.shared._Z4cal1iPii,"aw",@nobits
	.sectionflags	@""
	.align	4
.nv.shared._Z4cal1iPii:
	.zero		17408


//--------------------- .nv.constant0._Z4cal3iPii --------------------------
	.section	.nv.constant0._Z4cal3iPii,"a",@progbits
	.sectionflags	@""
	.align	4
.nv.constant0._Z4cal3iPii:
	.zero		916


//--------------------- .nv.constant0._Z4cal2iPii --------------------------
	.section	.nv.constant0._Z4cal2iPii,"a",@progbits
	.sectionflags	@""
	.align	4
.nv.constant0._Z4cal2iPii:
	.zero		916


//--------------------- .nv.constant0._Z4cal1iPii --------------------------
	.section	.nv.constant0._Z4cal1iPii,"a",@progbits
	.sectionflags	@""
	.align	4
.nv.constant0._Z4cal1iPii:
	.zero		916


//--------------------- SYMBOLS --------------------------

	.type		.nv.reservedSmem.offset0,@object
	.size		.nv.reservedSmem.offset0,0x4
	.type		.nv.reservedSmem.cap,@object
	.size		.nv.reservedSmem.cap,0x4
